// auto-generated by cutlass_sweep.gemm — config: {"arch": "sm_90", "cluster_m": 4, "cluster_n": 4, "dtype": "int8", "dtype_b": "int8", "layout": "nt", "stages": 0, "tile_k": 32, "tile_m": 256, "tile_n": 256}
#include "cutlass/cutlass.h"
#include "cutlass/gemm/collective/collective_builder.hpp"
#include "cutlass/gemm/device/gemm_universal_adapter.h"
#include "cutlass/gemm/kernel/gemm_universal.hpp"
#include "cutlass/epilogue/collective/collective_builder.hpp"

using ElemA = int8_t;
using ElemB = int8_t;
using ElemCD = int8_t;
using Acc  = int32_t;
using TileShape    = cute::Shape<cute::_256, cute::_256, cute::_32>;
using ClusterShape = cute::Shape<cute::_4, cute::_4, cute::_1>;

using CollectiveEpilogue = typename cutlass::epilogue::collective::CollectiveBuilder<
    cutlass::arch::Sm90, cutlass::arch::OpClassTensorOp,
    TileShape, ClusterShape,
    cutlass::epilogue::collective::EpilogueTileAuto,
    Acc, Acc,
    ElemCD, cutlass::layout::RowMajor, 128 / cutlass::sizeof_bits<ElemCD>::value,
    ElemCD, cutlass::layout::RowMajor, 128 / cutlass::sizeof_bits<ElemCD>::value,
    cutlass::epilogue::collective::EpilogueScheduleAuto
  >::CollectiveOp;

using CollectiveMainloop = typename cutlass::gemm::collective::CollectiveBuilder<
    cutlass::arch::Sm90, cutlass::arch::OpClassTensorOp,
    ElemA, cutlass::layout::RowMajor, 128 / cutlass::sizeof_bits<ElemA>::value,
    ElemB, cutlass::layout::ColumnMajor, 128 / cutlass::sizeof_bits<ElemB>::value,
    Acc,
    TileShape, ClusterShape,
    cutlass::gemm::collective::StageCountAutoCarveout<static_cast<int>(sizeof(typename CollectiveEpilogue::SharedStorage))>,
    cutlass::gemm::collective::KernelScheduleAuto
  >::CollectiveOp;

using GemmKernel = cutlass::gemm::kernel::GemmUniversal<
    cute::Shape<int,int,int,int>,
    CollectiveMainloop,
    CollectiveEpilogue
>;
using Gemm = cutlass::gemm::device::GemmUniversalAdapter<GemmKernel>;

// Force the device kernel symbol into the cubin without needing a host main.
auto* _anchor = &cutlass::device_kernel<GemmKernel>;


// ===== COMPILED SASS (sm_90a) =====

	.target	sm_90a

	.elftype	@"ET_EXEC"


//--------------------- .note.nv.tkinfo           --------------------------
	.section	.note.nv.tkinfo,"",@"SHT_NOTE"
	.sectionflags	@"SHF_NOTE_NV_TKINFO"
	.tkinfo
        /*0018*/ 	.word	0x00000002
        /*0030*/ 	.string	""
        /*0030*/ 	.string	"ptxas"
        /*0030*/ 	.string	"Cuda compilation tools, release 13.0, V13.0.88"
        /*0030*/ 	.string	"Build cuda_13.0.r13.0/compiler.36424714_0"
        /*0030*/ 	.string	"-arch sm_90a -m 64 "



//--------------------- .note.nv.cuinfo           --------------------------
	.section	.note.nv.cuinfo,"",@"SHT_NOTE"
	.sectionflags	@"SHF_NOTE_NV_CUINFO"
        /*0018*/ 	.short	0x0002
        /*001a*/ 	.short	0x005a
        /*001c*/ 	.short	0x0082
	.zero		2


//--------------------- .nv.info                  --------------------------
	.section	.nv.info,"",@"SHT_CUDA_INFO"
	.align	4


	//----- nvinfo : EIATTR_REGCOUNT
	.align		4
        /*0000*/ 	.byte	0x04, 0x2f
        /*0002*/ 	.short	(.L_15 - .L_14)
	.align		4
.L_14:
        /*0004*/ 	.word	index@(_ZN7cutlass13device_kernelINS_4gemm6kernel13GemmUniversalIN4cute5tupleIJiiiiEEENS1_10collective13CollectiveMmaINS1_34MainloopSm90TmaGmmaWarpSpecializedILi14ENS5_IJNS4_1CILi4EEESB_NSA_ILi1EEEEEENS1_35KernelTmaWarpSpecializedCooperativeEEENS5_IJNSA_ILi256EEESG_NSA_ILi32EEEEEEaNS5_IJlSC_lEEEaSJ_NS4_8TiledMMAINS4_8MMA_AtomIJNS4_4SM904GMMA27MMA_64x256x32_S32S8S8_SS_TNEEEENS4_6LayoutINS5_IJNSA_ILi2EEESC_SC_EEENS5_IJSC_NSA_ILi0EEEST_EEEEENS5_IJNS4_10UnderscoreESW_SW_EEEEENS4_23SM90_TMA_LOAD_MULTICASTENS4_14ComposedLayoutINS4_7SwizzleILi1ELi4ELi3EEENS4_18smem_ptr_flag_bitsILi8EEENSQ_INS5_IJNSA_ILi8EEESH_EEENS5_IJSH_SC_EEEEEEEvNS4_8identityESZ_S19_vS1A_EENS_8epilogue10collective6detail29Sm90TmaWarpSpecializedAdapterINS1D_15DefaultEpilogueIaSJ_SJ_NS1C_6thread17LinearCombinationIaLi1EiiLNS1H_9ScaleType4KindE0ELNS_15FloatRoundStyleE2EaEENS1_15EpilogueDefaultEEEEEvvEEEEvNT_6ParamsE)
        /*0008*/ 	.word	0x000000a8


	//----- nvinfo : EIATTR_FRAME_SIZE
	.align		4
.L_15:
        /*000c*/ 	.byte	0x04, 0x11
        /*000e*/ 	.short	(.L_17 - .L_16)
	.align		4
.L_16:
        /*0010*/ 	.word	index@(_ZN7cutlass13device_kernelINS_4gemm6kernel13GemmUniversalIN4cute5tupleIJiiiiEEENS1_10collective13CollectiveMmaINS1_34MainloopSm90TmaGmmaWarpSpecializedILi14ENS5_IJNS4_1CILi4EEESB_NSA_ILi1EEEEEENS1_35KernelTmaWarpSpecializedCooperativeEEENS5_IJNSA_ILi256EEESG_NSA_ILi32EEEEEEaNS5_IJlSC_lEEEaSJ_NS4_8TiledMMAINS4_8MMA_AtomIJNS4_4SM904GMMA27MMA_64x256x32_S32S8S8_SS_TNEEEENS4_6LayoutINS5_IJNSA_ILi2EEESC_SC_EEENS5_IJSC_NSA_ILi0EEEST_EEEEENS5_IJNS4_10UnderscoreESW_SW_EEEEENS4_23SM90_TMA_LOAD_MULTICASTENS4_14ComposedLayoutINS4_7SwizzleILi1ELi4ELi3EEENS4_18smem_ptr_flag_bitsILi8EEENSQ_INS5_IJNSA_ILi8EEESH_EEENS5_IJSH_SC_EEEEEEEvNS4_8identityESZ_S19_vS1A_EENS_8epilogue10collective6detail29Sm90TmaWarpSpecializedAdapterINS1D_15DefaultEpilogueIaSJ_SJ_NS1C_6thread17LinearCombinationIaLi1EiiLNS1H_9ScaleType4KindE0ELNS_15FloatRoundStyleE2EaEENS1_15EpilogueDefaultEEEEEvvEEEEvNT_6ParamsE)
        /*0014*/ 	.word	0x000002c0


	//----- nvinfo : EIATTR_MIN_STACK_SIZE
	.align		4
.L_17:
        /*0018*/ 	.byte	0x04, 0x12
        /*001a*/ 	.short	(.L_19 - .L_18)
	.align		4
.L_18:
        /*001c*/ 	.word	index@(_ZN7cutlass13device_kernelINS_4gemm6kernel13GemmUniversalIN4cute5tupleIJiiiiEEENS1_10collective13CollectiveMmaINS1_34MainloopSm90TmaGmmaWarpSpecializedILi14ENS5_IJNS4_1CILi4EEESB_NSA_ILi1EEEEEENS1_35KernelTmaWarpSpecializedCooperativeEEENS5_IJNSA_ILi256EEESG_NSA_ILi32EEEEEEaNS5_IJlSC_lEEEaSJ_NS4_8TiledMMAINS4_8MMA_AtomIJNS4_4SM904GMMA27MMA_64x256x32_S32S8S8_SS_TNEEEENS4_6LayoutINS5_IJNSA_ILi2EEESC_SC_EEENS5_IJSC_NSA_ILi0EEEST_EEEEENS5_IJNS4_10UnderscoreESW_SW_EEEEENS4_23SM90_TMA_LOAD_MULTICASTENS4_14ComposedLayoutINS4_7SwizzleILi1ELi4ELi3EEENS4_18smem_ptr_flag_bitsILi8EEENSQ_INS5_IJNSA_ILi8EEESH_EEENS5_IJSH_SC_EEEEEEEvNS4_8identityESZ_S19_vS1A_EENS_8epilogue10collective6detail29Sm90TmaWarpSpecializedAdapterINS1D_15DefaultEpilogueIaSJ_SJ_NS1C_6thread17LinearCombinationIaLi1EiiLNS1H_9ScaleType4KindE0ELNS_15FloatRoundStyleE2EaEENS1_15EpilogueDefaultEEEEEvvEEEEvNT_6ParamsE)
        /*0020*/ 	.word	0x000002c0
.L_19:


//--------------------- .nv.compat                --------------------------
	.section	.nv.compat,"",@"SHT_CUDA_COMPAT_INFO"
	.align	4
        /*0000*/ 	.byte	0x02, 0x09, 0x01, 0x00, 0x02, 0x02, 0x04, 0x00, 0x02, 0x05, 0x05, 0x00, 0x03, 0x07, 0x01, 0x01
        /*0010*/ 	.byte	0x02, 0x03, 0x01, 0x00, 0x02, 0x06, 0x01, 0x00, 0x04, 0x0b, 0x08, 0x00, 0x00, 0x00, 0x00, 0x00
        /*0020*/ 	.byte	0x00, 0x00, 0x00, 0x00


//--------------------- .nv.info._ZN7cutlass13device_kernelINS_4gemm6kernel13GemmUniversalIN4cute5tupleIJiiiiEEENS1_10collective13CollectiveMmaINS1_34MainloopSm90TmaGmmaWarpSpecializedILi14ENS5_IJNS4_1CILi4EEESB_NSA_ILi1EEEEEENS1_35KernelTmaWarpSpecializedCooperativeEEENS5_IJNSA_ILi256EEESG_NSA_ILi32EEEEEEaNS5_IJlSC_lEEEaSJ_NS4_8TiledMMAINS4_8MMA_AtomIJNS4_4SM904GMMA27MMA_64x256x32_S32S8S8_SS_TNEEEENS4_6LayoutINS5_IJNSA_ILi2EEESC_SC_EEENS5_IJSC_NSA_ILi0EEEST_EEEEENS5_IJNS4_10UnderscoreESW_SW_EEEEENS4_23SM90_TMA_LOAD_MULTICASTENS4_14ComposedLayoutINS4_7SwizzleILi1ELi4ELi3EEENS4_18smem_ptr_flag_bitsILi8EEENSQ_INS5_IJNSA_ILi8EEESH_EEENS5_IJSH_SC_EEEEEEEvNS4_8identityESZ_S19_vS1A_EENS_8epilogue10collective6detail29Sm90TmaWarpSpecializedAdapterINS1D_15DefaultEpilogueIaSJ_SJ_NS1C_6thread17LinearCombinationIaLi1EiiLNS1H_9ScaleType4KindE0ELNS_15FloatRoundStyleE2EaEENS1_15EpilogueDefaultEEEEEvvEEEEvNT_6ParamsE --------------------------
	.section	.nv.info._ZN7cutlass13device_kernelINS_4gemm6kernel13GemmUniversalIN4cute5tupleIJiiiiEEENS1_10collective13CollectiveMmaINS1_34MainloopSm90TmaGmmaWarpSpecializedILi14ENS5_IJNS4_1CILi4EEESB_NSA_ILi1EEEEEENS1_35KernelTmaWarpSpecializedCooperativeEEENS5_IJNSA_ILi256EEESG_NSA_ILi32EEEEEEaNS5_IJlSC_lEEEaSJ_NS4_8TiledMMAINS4_8MMA_AtomIJNS4_4SM904GMMA27MMA_64x256x32_S32S8S8_SS_TNEEEENS4_6LayoutINS5_IJNSA_ILi2EEESC_SC_EEENS5_IJSC_NSA_ILi0EEEST_EEEEENS5_IJNS4_10UnderscoreESW_SW_EEEEENS4_23SM90_TMA_LOAD_MULTICASTENS4_14ComposedLayoutINS4_7SwizzleILi1ELi4ELi3EEENS4_18smem_ptr_flag_bitsILi8EEENSQ_INS5_IJNSA_ILi8EEESH_EEENS5_IJSH_SC_EEEEEEEvNS4_8identityESZ_S19_vS1A_EENS_8epilogue10collective6detail29Sm90TmaWarpSpecializedAdapterINS1D_15DefaultEpilogueIaSJ_SJ_NS1C_6thread17LinearCombinationIaLi1EiiLNS1H_9ScaleType4KindE0ELNS_15FloatRoundStyleE2EaEENS1_15EpilogueDefaultEEEEEvvEEEEvNT_6ParamsE,"",@"SHT_CUDA_INFO"
	.sectionflags	@""
	.align	4


	//----- nvinfo : EIATTR_CUDA_API_VERSION
	.align		4
        /*0000*/ 	.byte	0x04, 0x37
        /*0002*/ 	.short	(.L_21 - .L_20)
.L_20:
        /*0004*/ 	.word	0x00000082


	//----- nvinfo : EIATTR_KPARAM_INFO
	.align		4
.L_21:
        /*0008*/ 	.byte	0x04, 0x17
        /*000a*/ 	.short	(.L_23 - .L_22)
.L_22:
        /*000c*/ 	.word	0x00000000
        /*0010*/ 	.short	0x0000
        /*0012*/ 	.short	0x0070
        /*0014*/ 	.byte	0x00, 0xf0, 0x01, 0x10


	//----- nvinfo : EIATTR_SPARSE_MMA_MASK
	.align		4
.L_23:
        /*0018*/ 	.byte	0x03, 0x50
        /*001a*/ 	.short	0x0000


	//----- nvinfo : EIATTR_MAXREG_COUNT
	.align		4
        /*001c*/ 	.byte	0x03, 0x1b
        /*001e*/ 	.short	0x00a8


	//----- nvinfo : EIATTR_NUM_BARRIERS
	.align		4
        /*0020*/ 	.byte	0x02, 0x4c
        /*0022*/ 	.byte	0x01
	.zero		1


	//----- nvinfo : EIATTR_EXTERNS
	.align		4
        /*0024*/ 	.byte	0x04, 0x0f
        /*0026*/ 	.short	(.L_25 - .L_24)


	//   ....[0]....
	.align		4
.L_24:
        /*0028*/ 	.word	index@(__assertfail)


	//----- nvinfo : EIATTR_ANNOTATIONS
	.align		4
.L_25:
        /*002c*/ 	.byte	0x04, 0x55
        /*002e*/ 	.short	(.L_27 - .L_26)


	//   ....[0]....
.L_26:
        /*0030*/ 	.word	0x00000001
        /*0034*/ 	.byte	0x80, 0x0b, 0x00, 0x00, 0x01, 0x00, 0x00, 0x00, 0xa0, 0x0b, 0x00, 0x00, 0x01, 0x00, 0x00, 0x00
        /* <DEDUP_REMOVED lines=251> */
        /*0ff4*/ 	.byte	0x00, 0x1c, 0x01, 0x00, 0x01, 0x00, 0x00, 0x00, 0x20, 0x1c, 0x01, 0x00


	//----- nvinfo : EIATTR_MERCURY_ISA_VERSION
	.align		4
.L_27:
        /*1000*/ 	.byte	0x03, 0x5f
        /*1002*/ 	.short	0x0101


	//----- nvinfo : EIATTR_INT_WARP_WIDE_INSTR_OFFSETS
	.align		4
        /*1004*/ 	.byte	0x04, 0x31
        /*1006*/ 	.short	(.L_29 - .L_28)


	//   ....[0]....
.L_28:
        /*1008*/ 	.word	0x00000700


	//   ....[1]....
        /*100c*/ 	.word	0x00000730


	//   ....[2]....
        /*1010*/ 	.word	0x000008a0


	//----- nvinfo : EIATTR_COOP_GROUP_MASK_REGIDS
	.align		4
.L_29:
        /*1014*/ 	.byte	0x04, 0x29
        /*1016*/ 	.short	(.L_31 - .L_30)


	//   ....[0]....
.L_30:
        /*1018*/ 	.word	0xffffffff


	//   ....[1]....
        /*101c*/ 	.word	0xffffffff


	//   ....[2]....
        /*1020*/ 	.word	0xffffffff


	//   ....[3]....
        /*1024*/ 	.word	0xffffffff


	//   ....[4]....
        /*1028*/ 	.word	0xffffffff


	//   ....[5]....
        /*102c*/ 	.word	0xffffffff


	//----- nvinfo : EIATTR_COOP_GROUP_INSTR_OFFSETS
	.align		4
.L_31:
        /*1030*/ 	.byte	0x04, 0x28
        /*1032*/ 	.short	(.L_33 - .L_32)


	//   ....[0]....
.L_32:
        /*1034*/ 	.word	0x00000070


	//   ....[1]....
        /*1038*/ 	.word	0x00000080


	//   ....[2]....
        /*103c*/ 	.word	0x000001a0


	//   ....[3]....
        /*1040*/ 	.word	0x00000540


	//   ....[4]....
        /*1044*/ 	.word	0x000009d0


	//   ....[5]....
        /*1048*/ 	.word	0x000015a0


	//----- nvinfo : EIATTR_REG_RECONFIG
	.align		4
.L_33:
        /*104c*/ 	.byte	0x01, 0x54
	.zero		2


	//----- nvinfo : EIATTR_SYSCALL_OFFSETS
	.align		4
        /*1050*/ 	.byte	0x04, 0x46
        /*1052*/ 	.short	(.L_35 - .L_34)


	//   ....[0]....
.L_34:
        /*1054*/ 	.word	0x00001760


	//----- nvinfo : EIATTR_MBARRIER_INSTR_OFFSETS
	.align		4
.L_35:
        /*1058*/ 	.byte	0x04, 0x39
        /*105a*/ 	.short	(.L_37 - .L_36)


	//   ....[0]....
.L_36:
        /*105c*/ 	.word	0x00000340
        /*1060*/ 	.word	0x000000ff
        /*1064*/ 	.word	0x00000000
        /*1068*/ 	.short	0x0100
        /*106a*/ 	.byte	0x08
	.zero		1


	//   ....[1]....
        /*106c*/ 	.word	0x00000350
        /*1070*/ 	.word	0x000000ff
        /*1074*/ 	.word	0x00000070
        /*1078*/ 	.short	0x0100
        /*107a*/ 	.byte	0x08
	.zero		1


	//   ....[2]....
        /*107c*/ 	.word	0x00000360
        /*1080*/ 	.word	0x000000ff
        /*1084*/ 	.word	0x00000008
        /*1088*/ 	.short	0x0100
        /*108a*/ 	.byte	0x08
	.zero		1


	//   ....[3]....
        /*108c*/ 	.word	0x00000370
        /*1090*/ 	.word	0x000000ff
        /*1094*/ 	.word	0x00000078
        /*1098*/ 	.short	0x0100
        /*109a*/ 	.byte	0x08
	.zero		1


	//   ....[4]....
        /*109c*/ 	.word	0x00000380
        /*10a0*/ 	.word	0x000000ff
        /*10a4*/ 	.word	0x00000010
        /*10a8*/ 	.short	0x0100
        /*10aa*/ 	.byte	0x08
	.zero		1


	//   ....[5]....
        /*10ac*/ 	.word	0x00000390
        /*10b0*/ 	.word	0x000000ff
        /*10b4*/ 	.word	0x00000080
        /*10b8*/ 	.short	0x0100
        /*10ba*/ 	.byte	0x08
	.zero		1


	//   ....[6]....
        /*10bc*/ 	.word	0x000003a0
        /*10c0*/ 	.word	0x000000ff
        /*10c4*/ 	.word	0x00000018
        /*10c8*/ 	.short	0x0100
        /*10ca*/ 	.byte	0x08
	.zero		1


	//   ....[7]....
        /*10cc*/ 	.word	0x000003b0
        /*10d0*/ 	.word	0x000000ff
        /*10d4*/ 	.word	0x00000088
        /*10d8*/ 	.short	0x0100
        /*10da*/ 	.byte	0x08
	.zero		1


	//   ....[8]....
        /*10dc*/ 	.word	0x000003c0
        /*10e0*/ 	.word	0x000000ff
        /*10e4*/ 	.word	0x00000020
        /*10e8*/ 	.short	0x0100
        /*10ea*/ 	.byte	0x08
	.zero		1


	//   ....[9]....
        /*10ec*/ 	.word	0x000003d0
        /*10f0*/ 	.word	0x000000ff
        /*10f4*/ 	.word	0x00000090
        /*10f8*/ 	.short	0x0100
        /*10fa*/ 	.byte	0x08
	.zero		1


	//   ....[10]....
        /*10fc*/ 	.word	0x000003e0
        /*1100*/ 	.word	0x000000ff
        /*1104*/ 	.word	0x00000028
        /*1108*/ 	.short	0x0100
        /*110a*/ 	.byte	0x08
	.zero		1


	//   ....[11]....
        /*110c*/ 	.word	0x000003f0
        /*1110*/ 	.word	0x000000ff
        /*1114*/ 	.word	0x00000098
        /*1118*/ 	.short	0x0100
        /*111a*/ 	.byte	0x08
	.zero		1


	//   ....[12]....
        /*111c*/ 	.word	0x00000400
        /*1120*/ 	.word	0x000000ff
        /*1124*/ 	.word	0x00000030
        /*1128*/ 	.short	0x0100
        /*112a*/ 	.byte	0x08
	.zero		1


	//   ....[13]....
        /*112c*/ 	.word	0x00000410
        /*1130*/ 	.word	0x000000ff
        /*1134*/ 	.word	0x000000a0
        /*1138*/ 	.short	0x0100
        /*113a*/ 	.byte	0x08
	.zero		1


	//   ....[14]....
        /*113c*/ 	.word	0x00000420
        /*1140*/ 	.word	0x000000ff
        /*1144*/ 	.word	0x00000038
        /*1148*/ 	.short	0x0100
        /*114a*/ 	.byte	0x08
	.zero		1


	//   ....[15]....
        /*114c*/ 	.word	0x00000430
        /*1150*/ 	.word	0x000000ff
        /*1154*/ 	.word	0x000000a8
        /*1158*/ 	.short	0x0100
        /*115a*/ 	.byte	0x08
	.zero		1


	//   ....[16]....
        /*115c*/ 	.word	0x00000440
        /*1160*/ 	.word	0x000000ff
        /*1164*/ 	.word	0x00000040
        /*1168*/ 	.short	0x0100
        /*116a*/ 	.byte	0x08
	.zero		1


	//   ....[17]....
        /*116c*/ 	.word	0x00000450
        /*1170*/ 	.word	0x000000ff
        /*1174*/ 	.word	0x000000b0
        /*1178*/ 	.short	0x0100
        /*117a*/ 	.byte	0x08
	.zero		1


	//   ....[18]....
        /*117c*/ 	.word	0x00000460
        /*1180*/ 	.word	0x000000ff
        /*1184*/ 	.word	0x00000048
        /*1188*/ 	.short	0x0100
        /*118a*/ 	.byte	0x08
	.zero		1


	//   ....[19]....
        /*118c*/ 	.word	0x00000470
        /*1190*/ 	.word	0x000000ff
        /*1194*/ 	.word	0x000000b8
        /*1198*/ 	.short	0x0100
        /*119a*/ 	.byte	0x08
	.zero		1


	//   ....[20]....
        /*119c*/ 	.word	0x00000480
        /*11a0*/ 	.word	0x000000ff
        /*11a4*/ 	.word	0x00000050
        /*11a8*/ 	.short	0x0100
        /*11aa*/ 	.byte	0x08
	.zero		1


	//   ....[21]....
        /*11ac*/ 	.word	0x00000490
        /*11b0*/ 	.word	0x000000ff
        /*11b4*/ 	.word	0x000000c0
        /*11b8*/ 	.short	0x0100
        /*11ba*/ 	.byte	0x08
	.zero		1


	//   ....[22]....
        /*11bc*/ 	.word	0x000004a0
        /*11c0*/ 	.word	0x000000ff
        /*11c4*/ 	.word	0x00000058
        /*11c8*/ 	.short	0x0100
        /*11ca*/ 	.byte	0x08
	.zero		1


	//   ....[23]....
        /*11cc*/ 	.word	0x000004b0
        /*11d0*/ 	.word	0x000000ff
        /*11d4*/ 	.word	0x000000c8
        /*11d8*/ 	.short	0x0100
        /*11da*/ 	.byte	0x08
	.zero		1


	//   ....[24]....
        /*11dc*/ 	.word	0x000004c0
        /*11e0*/ 	.word	0x000000ff
        /*11e4*/ 	.word	0x00000060
        /*11e8*/ 	.short	0x0100
        /*11ea*/ 	.byte	0x08
	.zero		1


	//   ....[25]....
        /*11ec*/ 	.word	0x000004d0
        /*11f0*/ 	.word	0x000000ff
        /*11f4*/ 	.word	0x000000d0
        /*11f8*/ 	.short	0x0100
        /*11fa*/ 	.byte	0x08
	.zero		1


	//   ....[26]....
        /*11fc*/ 	.word	0x000004e0
        /*1200*/ 	.word	0x000000ff
        /*1204*/ 	.word	0x00000068
        /*1208*/ 	.short	0x0100
        /*120a*/ 	.byte	0x08
	.zero		1


	//   ....[27]....
        /*120c*/ 	.word	0x000004f0
        /*1210*/ 	.word	0x000000ff
        /*1214*/ 	.word	0x000000d8
        /*1218*/ 	.short	0x0100
        /*121a*/ 	.byte	0x08
	.zero		1


	//   ....[28]....
        /*121c*/ 	.word	0x00000900
        /*1220*/ 	.word	0x000000ff
        /*1224*/ 	.word	0x000000f0
        /*1228*/ 	.short	0x0100
        /*122a*/ 	.byte	0x06
	.zero		1


	//   ....[29]....
        /*122c*/ 	.word	0x00000930
        /*1230*/ 	.word	0x000000ff
        /*1234*/ 	.word	0x000000f8
        /*1238*/ 	.short	0x0100
        /*123a*/ 	.byte	0x06
	.zero		1


	//   ....[30]....
        /*123c*/ 	.word	0x00001840
        /*1240*/ 	.word	0x00000003
        /*1244*/ 	.word	0x00000000
        /*1248*/ 	.short	0x010a
        /*124a*/ 	.byte	0x3f
	.zero		1


	//   ....[31]....
        /*124c*/ 	.word	0x00001880
        /*1250*/ 	.word	0x00000003
        /*1254*/ 	.word	0x00000000
        /*1258*/ 	.short	0x010a
        /*125a*/ 	.byte	0x3f
	.zero		1


	//   ....[32]....
        /*125c*/ 	.word	0x00001f20
        /*1260*/ 	.word	0x00000005
        /*1264*/ 	.word	0x00000000
        /*1268*/ 	.short	0x010a
        /*126a*/ 	.byte	0x3f
	.zero		1


	//   ....[33]....
        /*126c*/ 	.word	0x00001f60
        /*1270*/ 	.word	0x00000005
        /*1274*/ 	.word	0x00000000
        /*1278*/ 	.short	0x010a
        /*127a*/ 	.byte	0x3f
	.zero		1


	//   ....[34]....
        /*127c*/ 	.word	0x00002b90
        /*1280*/ 	.word	0x00000005
        /*1284*/ 	.word	0x00000000
        /*1288*/ 	.short	0x0101
        /*128a*/ 	.byte	0x3f
	.zero		1


	//   ....[35]....
        /*128c*/ 	.word	0x00002db0
        /*1290*/ 	.word	0x00000000
        /*1294*/ 	.word	0x00000000
        /*1298*/ 	.short	0x0101
        /*129a*/ 	.byte	0x3f
	.zero		1


	//   ....[36]....
        /*129c*/ 	.word	0x00011780
        /*12a0*/ 	.word	0x0000000a
        /*12a4*/ 	.word	0x00000070
        /*12a8*/ 	.short	0x010a
        /*12aa*/ 	.byte	0x3f
	.zero		1


	//   ....[37]....
        /*12ac*/ 	.word	0x00011b20
        /*12b0*/ 	.word	0x00000002
        /*12b4*/ 	.word	0x000000f8
        /*12b8*/ 	.short	0x0101
        /*12ba*/ 	.byte	0x3f
	.zero		1


	//   ....[38]....
        /*12bc*/ 	.word	0x00012320
        /*12c0*/ 	.word	0x00000005
        /*12c4*/ 	.word	0x00000000
        /*12c8*/ 	.short	0x010a
        /*12ca*/ 	.byte	0x3f
	.zero		1


	//   ....[39]....
        /*12cc*/ 	.word	0x000123b0
        /*12d0*/ 	.word	0x00000007
        /*12d4*/ 	.word	0x00000000
        /*12d8*/ 	.short	0x010a
        /*12da*/ 	.byte	0x3f
	.zero		1


	//   ....[40]....
        /*12dc*/ 	.word	0x00012440
        /*12e0*/ 	.word	0x00000007
        /*12e4*/ 	.word	0x00000000
        /*12e8*/ 	.short	0x010a
        /*12ea*/ 	.byte	0x3f
	.zero		1


	//   ....[41]....
        /*12ec*/ 	.word	0x000124d0
        /*12f0*/ 	.word	0x00000007
        /*12f4*/ 	.word	0x00000000
        /*12f8*/ 	.short	0x010a
        /*12fa*/ 	.byte	0x3f
	.zero		1


	//   ....[42]....
        /*12fc*/ 	.word	0x00012560
        /*1300*/ 	.word	0x00000007
        /*1304*/ 	.word	0x00000000
        /*1308*/ 	.short	0x010a
        /*130a*/ 	.byte	0x3f
	.zero		1


	//   ....[43]....
        /*130c*/ 	.word	0x000125f0
        /*1310*/ 	.word	0x00000007
        /*1314*/ 	.word	0x00000000
        /*1318*/ 	.short	0x010a
        /*131a*/ 	.byte	0x3f
	.zero		1


	//   ....[44]....
        /*131c*/ 	.word	0x00012680
        /*1320*/ 	.word	0x00000007
        /*1324*/ 	.word	0x00000000
        /*1328*/ 	.short	0x010a
        /*132a*/ 	.byte	0x3f
	.zero		1


	//   ....[45]....
        /*132c*/ 	.word	0x00012710
        /*1330*/ 	.word	0x00000007
        /*1334*/ 	.word	0x00000000
        /*1338*/ 	.short	0x010a
        /*133a*/ 	.byte	0x3f
	.zero		1


	//   ....[46]....
        /*133c*/ 	.word	0x000127a0
        /*1340*/ 	.word	0x00000007
        /*1344*/ 	.word	0x00000000
        /*1348*/ 	.short	0x010a
        /*134a*/ 	.byte	0x3f
	.zero		1


	//   ....[47]....
        /*134c*/ 	.word	0x00012830
        /*1350*/ 	.word	0x00000007
        /*1354*/ 	.word	0x00000000
        /*1358*/ 	.short	0x010a
        /*135a*/ 	.byte	0x3f
	.zero		1


	//   ....[48]....
        /*135c*/ 	.word	0x000128c0
        /*1360*/ 	.word	0x00000007
        /*1364*/ 	.word	0x00000000
        /*1368*/ 	.short	0x010a
        /*136a*/ 	.byte	0x3f
	.zero		1


	//   ....[49]....
        /*136c*/ 	.word	0x00012950
        /*1370*/ 	.word	0x00000007
        /*1374*/ 	.word	0x00000000
        /*1378*/ 	.short	0x010a
        /*137a*/ 	.byte	0x3f
	.zero		1


	//   ....[50]....
        /*137c*/ 	.word	0x000129e0
        /*1380*/ 	.word	0x00000007
        /*1384*/ 	.word	0x00000000
        /*1388*/ 	.short	0x010a
        /*138a*/ 	.byte	0x3f
	.zero		1


	//   ....[51]....
        /*138c*/ 	.word	0x00012a70
        /*1390*/ 	.word	0x00000003
        /*1394*/ 	.word	0x00000000
        /*1398*/ 	.short	0x010a
        /*139a*/ 	.byte	0x3f
	.zero		1


	//   ....[52]....
        /*139c*/ 	.word	0x00012ad0
        /*13a0*/ 	.word	0x00000003
        /*13a4*/ 	.word	0x00000000
        /*13a8*/ 	.short	0x010a
        /*13aa*/ 	.byte	0x3f
	.zero		1


	//   ....[53]....
        /*13ac*/ 	.word	0x00012b20
        /*13b0*/ 	.word	0x00000005
        /*13b4*/ 	.word	0x00000000
        /*13b8*/ 	.short	0x010a
        /*13ba*/ 	.byte	0x3f
	.zero		1


	//   ....[54]....
        /*13bc*/ 	.word	0x00012bf0
        /*13c0*/ 	.word	0x0000000a
        /*13c4*/ 	.word	0x00000070
        /*13c8*/ 	.short	0x010a
        /*13ca*/ 	.byte	0x3f
	.zero		1


	//   ....[55]....
        /*13cc*/ 	.word	0x00012cc0
        /*13d0*/ 	.word	0x00000005
        /*13d4*/ 	.word	0x00000000
        /*13d8*/ 	.short	0x010a
        /*13da*/ 	.byte	0x3f
	.zero		1


	//   ....[56]....
        /*13dc*/ 	.word	0x00012d10
        /*13e0*/ 	.word	0x00000007
        /*13e4*/ 	.word	0x00000000
        /*13e8*/ 	.short	0x010a
        /*13ea*/ 	.byte	0x3f
	.zero		1


	//   ....[57]....
        /*13ec*/ 	.word	0x00012d60
        /*13f0*/ 	.word	0x00000007
        /*13f4*/ 	.word	0x00000000
        /*13f8*/ 	.short	0x010a
        /*13fa*/ 	.byte	0x3f
	.zero		1


	//   ....[58]....
        /*13fc*/ 	.word	0x00012db0
        /*1400*/ 	.word	0x00000007
        /*1404*/ 	.word	0x00000000
        /*1408*/ 	.short	0x010a
        /*140a*/ 	.byte	0x3f
	.zero		1


	//   ....[59]....
        /*140c*/ 	.word	0x00012e00
        /*1410*/ 	.word	0x00000007
        /*1414*/ 	.word	0x00000000
        /*1418*/ 	.short	0x010a
        /*141a*/ 	.byte	0x3f
	.zero		1


	//   ....[60]....
        /*141c*/ 	.word	0x00012e50
        /*1420*/ 	.word	0x00000007
        /*1424*/ 	.word	0x00000000
        /*1428*/ 	.short	0x010a
        /*142a*/ 	.byte	0x3f
	.zero		1


	//   ....[61]....
        /*142c*/ 	.word	0x00012ea0
        /*1430*/ 	.word	0x00000007
        /*1434*/ 	.word	0x00000000
        /*1438*/ 	.short	0x010a
        /*143a*/ 	.byte	0x3f
	.zero		1


	//   ....[62]....
        /*143c*/ 	.word	0x00012ef0
        /*1440*/ 	.word	0x00000007
        /*1444*/ 	.word	0x00000000
        /*1448*/ 	.short	0x010a
        /*144a*/ 	.byte	0x3f
	.zero		1


	//   ....[63]....
        /*144c*/ 	.word	0x00012f40
        /*1450*/ 	.word	0x00000007
        /*1454*/ 	.word	0x00000000
        /*1458*/ 	.short	0x010a
        /*145a*/ 	.byte	0x3f
	.zero		1


	//   ....[64]....
        /*145c*/ 	.word	0x00012f90
        /*1460*/ 	.word	0x00000007
        /*1464*/ 	.word	0x00000000
        /*1468*/ 	.short	0x010a
        /*146a*/ 	.byte	0x3f
	.zero		1


	//   ....[65]....
        /*146c*/ 	.word	0x00012fe0
        /*1470*/ 	.word	0x00000007
        /*1474*/ 	.word	0x00000000
        /*1478*/ 	.short	0x010a
        /*147a*/ 	.byte	0x3f
	.zero		1


	//   ....[66]....
        /*147c*/ 	.word	0x00013030
        /*1480*/ 	.word	0x00000007
        /*1484*/ 	.word	0x00000000
        /*1488*/ 	.short	0x010a
        /*148a*/ 	.byte	0x3f
	.zero		1


	//   ....[67]....
        /*148c*/ 	.word	0x00013080
        /*1490*/ 	.word	0x00000007
        /*1494*/ 	.word	0x00000000
        /*1498*/ 	.short	0x010a
        /*149a*/ 	.byte	0x3f
	.zero		1


	//----- nvinfo : EIATTR_NUM_MBARRIERS
	.align		4
.L_37:
        /*149c*/ 	.byte	0x03, 0x38
        /*149e*/ 	.short	0x001e


	//----- nvinfo : EIATTR_EXIT_INSTR_OFFSETS
	.align		4
        /*14a0*/ 	.byte	0x04, 0x1c
        /*14a2*/ 	.short	(.L_39 - .L_38)


	//   ....[0]....
.L_38:
        /*14a4*/ 	.word	0x00000c30


	//   ....[1]....
        /*14a8*/ 	.word	0x000014c0


	//   ....[2]....
        /*14ac*/ 	.word	0x00010c90


	//   ....[3]....
        /*14b0*/ 	.word	0x000112b0


	//   ....[4]....
        /*14b4*/ 	.word	0x00012ac0


	//----- nvinfo : EIATTR_MAX_THREADS
	.align		4
.L_39:
        /*14b8*/ 	.byte	0x04, 0x05
        /*14ba*/ 	.short	(.L_41 - .L_40)
.L_40:
        /*14bc*/ 	.word	0x00000180
        /*14c0*/ 	.word	0x00000001
        /*14c4*/ 	.word	0x00000001


	//----- nvinfo : EIATTR_CRS_STACK_SIZE
	.align		4
.L_41:
        /*14c8*/ 	.byte	0x04, 0x1e
        /*14ca*/ 	.short	(.L_43 - .L_42)
.L_42:
        /*14cc*/ 	.word	0x00000000


	//----- nvinfo : EIATTR_CBANK_PARAM_SIZE
	.align		4
.L_43:
        /*14d0*/ 	.byte	0x03, 0x19
        /*14d2*/ 	.short	0x0470


	//----- nvinfo : EIATTR_PARAM_CBANK
	.align		4
        /*14d4*/ 	.byte	0x04, 0x0a
        /*14d6*/ 	.short	(.L_45 - .L_44)
	.align		4
.L_44:
        /*14d8*/ 	.word	index@(.nv.constant0._ZN7cutlass13device_kernelINS_4gemm6kernel13GemmUniversalIN4cute5tupleIJiiiiEEENS1_10collective13CollectiveMmaINS1_34MainloopSm90TmaGmmaWarpSpecializedILi14ENS5_IJNS4_1CILi4EEESB_NSA_ILi1EEEEEENS1_35KernelTmaWarpSpecializedCooperativeEEENS5_IJNSA_ILi256EEESG_NSA_ILi32EEEEEEaNS5_IJlSC_lEEEaSJ_NS4_8TiledMMAINS4_8MMA_AtomIJNS4_4SM904GMMA27MMA_64x256x32_S32S8S8_SS_TNEEEENS4_6LayoutINS5_IJNSA_ILi2EEESC_SC_EEENS5_IJSC_NSA_ILi0EEEST_EEEEENS5_IJNS4_10UnderscoreESW_SW_EEEEENS4_23SM90_TMA_LOAD_MULTICASTENS4_14ComposedLayoutINS4_7SwizzleILi1ELi4ELi3EEENS4_18smem_ptr_flag_bitsILi8EEENSQ_INS5_IJNSA_ILi8EEESH_EEENS5_IJSH_SC_EEEEEEEvNS4_8identityESZ_S19_vS1A_EENS_8epilogue10collective6detail29Sm90TmaWarpSpecializedAdapterINS1D_15DefaultEpilogueIaSJ_SJ_NS1C_6thread17LinearCombinationIaLi1EiiLNS1H_9ScaleType4KindE0ELNS_15FloatRoundStyleE2EaEENS1_15EpilogueDefaultEEEEEvvEEEEvNT_6ParamsE)
        /*14dc*/ 	.short	0x0210
        /*14de*/ 	.short	0x0470


	//----- nvinfo : EIATTR_SW_WAR
	.align		4
.L_45:
        /*14e0*/ 	.byte	0x04, 0x36
        /*14e2*/ 	.short	(.L_47 - .L_46)
.L_46:
        /*14e4*/ 	.word	0x00000008
.L_47:


//--------------------- .nv.callgraph             --------------------------
	.section	.nv.callgraph,"",@"SHT_CUDA_CALLGRAPH"
	.align	4
	.sectionentsize	8
	.align		4
        /*0000*/ 	.word	0x00000000
	.align		4
        /*0004*/ 	.word	0xffffffff
	.align		4
        /*0008*/ 	.word	index@(_ZN7cutlass13device_kernelINS_4gemm6kernel13GemmUniversalIN4cute5tupleIJiiiiEEENS1_10collective13CollectiveMmaINS1_34MainloopSm90TmaGmmaWarpSpecializedILi14ENS5_IJNS4_1CILi4EEESB_NSA_ILi1EEEEEENS1_35KernelTmaWarpSpecializedCooperativeEEENS5_IJNSA_ILi256EEESG_NSA_ILi32EEEEEEaNS5_IJlSC_lEEEaSJ_NS4_8TiledMMAINS4_8MMA_AtomIJNS4_4SM904GMMA27MMA_64x256x32_S32S8S8_SS_TNEEEENS4_6LayoutINS5_IJNSA_ILi2EEESC_SC_EEENS5_IJSC_NSA_ILi0EEEST_EEEEENS5_IJNS4_10UnderscoreESW_SW_EEEEENS4_23SM90_TMA_LOAD_MULTICASTENS4_14ComposedLayoutINS4_7SwizzleILi1ELi4ELi3EEENS4_18smem_ptr_flag_bitsILi8EEENSQ_INS5_IJNSA_ILi8EEESH_EEENS5_IJSH_SC_EEEEEEEvNS4_8identityESZ_S19_vS1A_EENS_8epilogue10collective6detail29Sm90TmaWarpSpecializedAdapterINS1D_15DefaultEpilogueIaSJ_SJ_NS1C_6thread17LinearCombinationIaLi1EiiLNS1H_9ScaleType4KindE0ELNS_15FloatRoundStyleE2EaEENS1_15EpilogueDefaultEEEEEvvEEEEvNT_6ParamsE)
	.align		4
        /*000c*/ 	.word	index@(__assertfail)
	.align		4
        /*0010*/ 	.word	0x00000000
	.align		4
        /*0014*/ 	.word	0xfffffffe
	.align		4
        /*0018*/ 	.word	0x00000000
	.align		4
        /*001c*/ 	.word	0xfffffffd
	.align		4
        /*0020*/ 	.word	0x00000000
	.align		4
        /*0024*/ 	.word	0xfffffffc


//--------------------- .nv.constant4             --------------------------
	.section	.nv.constant4,"a",@progbits
	.align	8
	.align		8
.nv.constant4:
        /*0000*/ 	.dword	__assertfail
	.align		8
        /*0008*/ 	.dword	__unnamed_1
	.align		8
        /*0010*/ 	.dword	_ZN40_INTERNAL_386fd5e8_4_k_cu_866dbe7e_162694cuda3std3__45__cpo5beginE
	.align		8
        /*0018*/ 	.dword	_ZN40_INTERNAL_386fd5e8_4_k_cu_866dbe7e_162694cuda3std3__45__cpo3endE
	.align		8
        /*0020*/ 	.dword	_ZN40_INTERNAL_386fd5e8_4_k_cu_866dbe7e_162694cuda3std3__45__cpo6cbeginE
	.align		8
        /*0028*/ 	.dword	_ZN40_INTERNAL_386fd5e8_4_k_cu_866dbe7e_162694cuda3std3__45__cpo4cendE
	.align		8
        /*0030*/ 	.dword	_ZN40_INTERNAL_386fd5e8_4_k_cu_866dbe7e_162694cuda3std3__442_GLOBAL__N__386fd5e8_4_k_cu_866dbe7e_162696ignoreE
	.align		8
        /*0038*/ 	.dword	_ZN40_INTERNAL_386fd5e8_4_k_cu_866dbe7e_162694cuda3std3__419piecewise_constructE
	.align		8
        /*0040*/ 	.dword	_ZN40_INTERNAL_386fd5e8_4_k_cu_866dbe7e_162694cuda3std3__48in_placeE
	.align		8
        /*0048*/ 	.dword	_ZN40_INTERNAL_386fd5e8_4_k_cu_866dbe7e_162694cuda3std6ranges3__45__cpo4swapE
	.align		8
        /*0050*/ 	.dword	_ZN40_INTERNAL_386fd5e8_4_k_cu_866dbe7e_162694cuda3std6ranges3__45__cpo9iter_moveE
	.align		8
        /*0058*/ 	.dword	_ZN40_INTERNAL_386fd5e8_4_k_cu_866dbe7e_162694cute7productE
	.align		8
        /*0060*/ 	.dword	_ZN40_INTERNAL_386fd5e8_4_k_cu_866dbe7e_162694cute1_E
	.align		8
        /*0068*/ 	.dword	$str$22
	.align		8
        /*0070*/ 	.dword	$str$23


//--------------------- .text._ZN7cutlass13device_kernelINS_4gemm6kernel13GemmUniversalIN4cute5tupleIJiiiiEEENS1_10collective13CollectiveMmaINS1_34MainloopSm90TmaGmmaWarpSpecializedILi14ENS5_IJNS4_1CILi4EEESB_NSA_ILi1EEEEEENS1_35KernelTmaWarpSpecializedCooperativeEEENS5_IJNSA_ILi256EEESG_NSA_ILi32EEEEEEaNS5_IJlSC_lEEEaSJ_NS4_8TiledMMAINS4_8MMA_AtomIJNS4_4SM904GMMA27MMA_64x256x32_S32S8S8_SS_TNEEEENS4_6LayoutINS5_IJNSA_ILi2EEESC_SC_EEENS5_IJSC_NSA_ILi0EEEST_EEEEENS5_IJNS4_10UnderscoreESW_SW_EEEEENS4_23SM90_TMA_LOAD_MULTICASTENS4_14ComposedLayoutINS4_7SwizzleILi1ELi4ELi3EEENS4_18smem_ptr_flag_bitsILi8EEENSQ_INS5_IJNSA_ILi8EEESH_EEENS5_IJSH_SC_EEEEEEEvNS4_8identityESZ_S19_vS1A_EENS_8epilogue10collective6detail29Sm90TmaWarpSpecializedAdapterINS1D_15DefaultEpilogueIaSJ_SJ_NS1C_6thread17LinearCombinationIaLi1EiiLNS1H_9ScaleType4KindE0ELNS_15FloatRoundStyleE2EaEENS1_15EpilogueDefaultEEEEEvvEEEEvNT_6ParamsE --------------------------
	.section	.text._ZN7cutlass13device_kernelINS_4gemm6kernel13GemmUniversalIN4cute5tupleIJiiiiEEENS1_10collective13CollectiveMmaINS1_34MainloopSm90TmaGmmaWarpSpecializedILi14ENS5_IJNS4_1CILi4EEESB_NSA_ILi1EEEEEENS1_35KernelTmaWarpSpecializedCooperativeEEENS5_IJNSA_ILi256EEESG_NSA_ILi32EEEEEEaNS5_IJlSC_lEEEaSJ_NS4_8TiledMMAINS4_8MMA_AtomIJNS4_4SM904GMMA27MMA_64x256x32_S32S8S8_SS_TNEEEENS4_6LayoutINS5_IJNSA_ILi2EEESC_SC_EEENS5_IJSC_NSA_ILi0EEEST_EEEEENS5_IJNS4_10UnderscoreESW_SW_EEEEENS4_23SM90_TMA_LOAD_MULTICASTENS4_14ComposedLayoutINS4_7SwizzleILi1ELi4ELi3EEENS4_18smem_ptr_flag_bitsILi8EEENSQ_INS5_IJNSA_ILi8EEESH_EEENS5_IJSH_SC_EEEEEEEvNS4_8identityESZ_S19_vS1A_EENS_8epilogue10collective6detail29Sm90TmaWarpSpecializedAdapterINS1D_15DefaultEpilogueIaSJ_SJ_NS1C_6thread17LinearCombinationIaLi1EiiLNS1H_9ScaleType4KindE0ELNS_15FloatRoundStyleE2EaEENS1_15EpilogueDefaultEEEEEvvEEEEvNT_6ParamsE,"ax",@progbits
	.align	128
.text._ZN7cutlass13device_kernelINS_4gemm6kernel13GemmUniversalIN4cute5tupleIJiiiiEEENS1_10collective13CollectiveMmaINS1_34MainloopSm90TmaGmmaWarpSpecializedILi14ENS5_IJNS4_1CILi4EEESB_NSA_ILi1EEEEEENS1_35KernelTmaWarpSpecializedCooperativeEEENS5_IJNSA_ILi256EEESG_NSA_ILi32EEEEEEaNS5_IJlSC_lEEEaSJ_NS4_8TiledMMAINS4_8MMA_AtomIJNS4_4SM904GMMA27MMA_64x256x32_S32S8S8_SS_TNEEEENS4_6LayoutINS5_IJNSA_ILi2EEESC_SC_EEENS5_IJSC_NSA_ILi0EEEST_EEEEENS5_IJNS4_10UnderscoreESW_SW_EEEEENS4_23SM90_TMA_LOAD_MULTICASTENS4_14ComposedLayoutINS4_7SwizzleILi1ELi4ELi3EEENS4_18smem_ptr_flag_bitsILi8EEENSQ_INS5_IJNSA_ILi8EEESH_EEENS5_IJSH_SC_EEEEEEEvNS4_8identityESZ_S19_vS1A_EENS_8epilogue10collective6detail29Sm90TmaWarpSpecializedAdapterINS1D_15DefaultEpilogueIaSJ_SJ_NS1C_6thread17LinearCombinationIaLi1EiiLNS1H_9ScaleType4KindE0ELNS_15FloatRoundStyleE2EaEENS1_15EpilogueDefaultEEEEEvvEEEEvNT_6ParamsE:
        .type           _ZN7cutlass13device_kernelINS_4gemm6kernel13GemmUniversalIN4cute5tupleIJiiiiEEENS1_10collective13CollectiveMmaINS1_34MainloopSm90TmaGmmaWarpSpecializedILi14ENS5_IJNS4_1CILi4EEESB_NSA_ILi1EEEEEENS1_35KernelTmaWarpSpecializedCooperativeEEENS5_IJNSA_ILi256EEESG_NSA_ILi32EEEEEEaNS5_IJlSC_lEEEaSJ_NS4_8TiledMMAINS4_8MMA_AtomIJNS4_4SM904GMMA27MMA_64x256x32_S32S8S8_SS_TNEEEENS4_6LayoutINS5_IJNSA_ILi2EEESC_SC_EEENS5_IJSC_NSA_ILi0EEEST_EEEEENS5_IJNS4_10UnderscoreESW_SW_EEEEENS4_23SM90_TMA_LOAD_MULTICASTENS4_14ComposedLayoutINS4_7SwizzleILi1ELi4ELi3EEENS4_18smem_ptr_flag_bitsILi8EEENSQ_INS5_IJNSA_ILi8EEESH_EEENS5_IJSH_SC_EEEEEEEvNS4_8identityESZ_S19_vS1A_EENS_8epilogue10collective6detail29Sm90TmaWarpSpecializedAdapterINS1D_15DefaultEpilogueIaSJ_SJ_NS1C_6thread17LinearCombinationIaLi1EiiLNS1H_9ScaleType4KindE0ELNS_15FloatRoundStyleE2EaEENS1_15EpilogueDefaultEEEEEvvEEEEvNT_6ParamsE,@function
        .size           _ZN7cutlass13device_kernelINS_4gemm6kernel13GemmUniversalIN4cute5tupleIJiiiiEEENS1_10collective13CollectiveMmaINS1_34MainloopSm90TmaGmmaWarpSpecializedILi14ENS5_IJNS4_1CILi4EEESB_NSA_ILi1EEEEEENS1_35KernelTmaWarpSpecializedCooperativeEEENS5_IJNSA_ILi256EEESG_NSA_ILi32EEEEEEaNS5_IJlSC_lEEEaSJ_NS4_8TiledMMAINS4_8MMA_AtomIJNS4_4SM904GMMA27MMA_64x256x32_S32S8S8_SS_TNEEEENS4_6LayoutINS5_IJNSA_ILi2EEESC_SC_EEENS5_IJSC_NSA_ILi0EEEST_EEEEENS5_IJNS4_10UnderscoreESW_SW_EEEEENS4_23SM90_TMA_LOAD_MULTICASTENS4_14ComposedLayoutINS4_7SwizzleILi1ELi4ELi3EEENS4_18smem_ptr_flag_bitsILi8EEENSQ_INS5_IJNSA_ILi8EEESH_EEENS5_IJSH_SC_EEEEEEEvNS4_8identityESZ_S19_vS1A_EENS_8epilogue10collective6detail29Sm90TmaWarpSpecializedAdapterINS1D_15DefaultEpilogueIaSJ_SJ_NS1C_6thread17LinearCombinationIaLi1EiiLNS1H_9ScaleType4KindE0ELNS_15FloatRoundStyleE2EaEENS1_15EpilogueDefaultEEEEEvvEEEEvNT_6ParamsE,(.L_x_608 - _ZN7cutlass13device_kernelINS_4gemm6kernel13GemmUniversalIN4cute5tupleIJiiiiEEENS1_10collective13CollectiveMmaINS1_34MainloopSm90TmaGmmaWarpSpecializedILi14ENS5_IJNS4_1CILi4EEESB_NSA_ILi1EEEEEENS1_35KernelTmaWarpSpecializedCooperativeEEENS5_IJNSA_ILi256EEESG_NSA_ILi32EEEEEEaNS5_IJlSC_lEEEaSJ_NS4_8TiledMMAINS4_8MMA_AtomIJNS4_4SM904GMMA27MMA_64x256x32_S32S8S8_SS_TNEEEENS4_6LayoutINS5_IJNSA_ILi2EEESC_SC_EEENS5_IJSC_NSA_ILi0EEEST_EEEEENS5_IJNS4_10UnderscoreESW_SW_EEEEENS4_23SM90_TMA_LOAD_MULTICASTENS4_14ComposedLayoutINS4_7SwizzleILi1ELi4ELi3EEENS4_18smem_ptr_flag_bitsILi8EEENSQ_INS5_IJNSA_ILi8EEESH_EEENS5_IJSH_SC_EEEEEEEvNS4_8identityESZ_S19_vS1A_EENS_8epilogue10collective6detail29Sm90TmaWarpSpecializedAdapterINS1D_15DefaultEpilogueIaSJ_SJ_NS1C_6thread17LinearCombinationIaLi1EiiLNS1H_9ScaleType4KindE0ELNS_15FloatRoundStyleE2EaEENS1_15EpilogueDefaultEEEEEvvEEEEvNT_6ParamsE)
        .other          _ZN7cutlass13device_kernelINS_4gemm6kernel13GemmUniversalIN4cute5tupleIJiiiiEEENS1_10collective13CollectiveMmaINS1_34MainloopSm90TmaGmmaWarpSpecializedILi14ENS5_IJNS4_1CILi4EEESB_NSA_ILi1EEEEEENS1_35KernelTmaWarpSpecializedCooperativeEEENS5_IJNSA_ILi256EEESG_NSA_ILi32EEEEEEaNS5_IJlSC_lEEEaSJ_NS4_8TiledMMAINS4_8MMA_AtomIJNS4_4SM904GMMA27MMA_64x256x32_S32S8S8_SS_TNEEEENS4_6LayoutINS5_IJNSA_ILi2EEESC_SC_EEENS5_IJSC_NSA_ILi0EEEST_EEEEENS5_IJNS4_10UnderscoreESW_SW_EEEEENS4_23SM90_TMA_LOAD_MULTICASTENS4_14ComposedLayoutINS4_7SwizzleILi1ELi4ELi3EEENS4_18smem_ptr_flag_bitsILi8EEENSQ_INS5_IJNSA_ILi8EEESH_EEENS5_IJSH_SC_EEEEEEEvNS4_8identityESZ_S19_vS1A_EENS_8epilogue10collective6detail29Sm90TmaWarpSpecializedAdapterINS1D_15DefaultEpilogueIaSJ_SJ_NS1C_6thread17LinearCombinationIaLi1EiiLNS1H_9ScaleType4KindE0ELNS_15FloatRoundStyleE2EaEENS1_15EpilogueDefaultEEEEEvvEEEEvNT_6ParamsE,@"STO_CUDA_ENTRY STV_DEFAULT"
_ZN7cutlass13device_kernelINS_4gemm6kernel13GemmUniversalIN4cute5tupleIJiiiiEEENS1_10collective13CollectiveMmaINS1_34MainloopSm90TmaGmmaWarpSpecializedILi14ENS5_IJNS4_1CILi4EEESB_NSA_ILi1EEEEEENS1_35KernelTmaWarpSpecializedCooperativeEEENS5_IJNSA_ILi256EEESG_NSA_ILi32EEEEEEaNS5_IJlSC_lEEEaSJ_NS4_8TiledMMAINS4_8MMA_AtomIJNS4_4SM904GMMA27MMA_64x256x32_S32S8S8_SS_TNEEEENS4_6LayoutINS5_IJNSA_ILi2EEESC_SC_EEENS5_IJSC_NSA_ILi0EEEST_EEEEENS5_IJNS4_10UnderscoreESW_SW_EEEEENS4_23SM90_TMA_LOAD_MULTICASTENS4_14ComposedLayoutINS4_7SwizzleILi1ELi4ELi3EEENS4_18smem_ptr_flag_bitsILi8EEENSQ_INS5_IJNSA_ILi8EEESH_EEENS5_IJSH_SC_EEEEEEEvNS4_8identityESZ_S19_vS1A_EENS_8epilogue10collective6detail29Sm90TmaWarpSpecializedAdapterINS1D_15DefaultEpilogueIaSJ_SJ_NS1C_6thread17LinearCombinationIaLi1EiiLNS1H_9ScaleType4KindE0ELNS_15FloatRoundStyleE2EaEENS1_15EpilogueDefaultEEEEEvvEEEEvNT_6ParamsE:
[----:B------:R-:W0:Y:S02]  /*0000*/  LDC R1, c[0x0][0x28] ;  /* 0x00000a00ff017b82 */ /* 0x000e240000000800 */
[----:B0-----:R-:W-:Y:S01]  /*0010*/  VIADD R1, R1, 0xfffffd40 ;  /* 0xfffffd4001017836 */ /* 0x001fe20000000000 */
[----:B------:R-:W0:Y:S01]  /*0020*/  S2R R4, SR_TID.X ;  /* 0x0000000000047919 */ /* 0x000e220000002100 */
[----:B------:R-:W-:Y:S01]  /*0030*/  ELECT P0, URZ, PT ;  /* 0x00000000003f782f */ /* 0x000fe20003800000 */
[----:B------:R-:W-:Y:S01]  /*0040*/  BSSY B0, `(.L_x_0) ;  /* 0x0000015000007945 */ /* 0x000fe20003800000 */
[--C-:B0-----:R-:W-:Y:S02]  /*0050*/  SHF.R.U32.HI R0, RZ, 0x5, R4.reuse ;  /* 0x00000005ff007819 */ /* 0x101fe40000011604 */
[----:B------:R-:W-:-:S03]  /*0060*/  SHF.R.U32.HI R2, RZ, 0x7, R4 ;  /* 0x00000007ff027819 */ /* 0x000fc60000011604 */
[----:B------:R-:W0:Y:S04]  /*0070*/  SHFL.IDX PT, R3, R0, RZ, 0x1f ;  /* 0x00001fff00037589 */ /* 0x000e2800000e0000 */
[----:B------:R-:W1:Y:S01]  /*0080*/  SHFL.IDX PT, R2, R2, RZ, 0x1f ;  /* 0x00001fff02027589 */ /* 0x000e6200000e0000 */
[----:B0-----:R-:W-:Y:S02]  /*0090*/  R2UR UR9, R3 ;  /* 0x00000000030972ca */ /* 0x001fe400000e0000 */
[----:B-1----:R-:W-:-:S11]  /*00a0*/  R2UR UR5, R2 ;  /* 0x00000000020572ca */ /* 0x002fd600000e0000 */
[----:B------:R-:W-:Y:S02]  /*00b0*/  USHF.R.S32.HI UR4, URZ, 0x1f, UR9 ;  /* 0x0000001f3f047899 */ /* 0x000fe40008011409 */
[----:B------:R-:W-:Y:S02]  /*00c0*/  ISETP.NE.OR P0, PT, RZ, UR9, !P0 ;  /* 0x00000009ff007c0c */ /* 0x000fe4000c705670 */
[----:B------:R-:W-:-:S04]  /*00d0*/  ULEA.HI UR4, UR4, UR9, URZ, 0x2 ;  /* 0x0000000904047291 */ /* 0x000fc8000f8f103f */
[----:B------:R-:W-:-:S04]  /*00e0*/  ULOP3.LUT UR4, UR4, 0xfffffffc, URZ, 0xc0, !UPT ;  /* 0xfffffffc04047892 */ /* 0x000fc8000f8ec03f */
[----:B------:R-:W-:-:S03]  /*00f0*/  UIADD3 UR9, UR9, -UR4, URZ ;  /* 0x8000000409097290 */ /* 0x000fc6000fffe03f */
[----:B------:R-:W-:Y:S09]  /*0100*/  @P0 BRA `(.L_x_1) ;  /* 0x0000000000200947 */ /* 0x000ff20003800000 */
[----:B------:R-:W-:Y:S02]  /*0110*/  ULDC.64 UR6, c[0x0][0x198] ;  /* 0x0000660000067ab9 */ /* 0x000fe40000000a00 */
[----:B------:R-:W-:Y:S02]  /*0120*/  UIADD3 UR10, UP0, UR6, 0xf0, URZ ;  /* 0x000000f0060a7890 */ /* 0x000fe4000ff1e03f */
[----:B------:R-:W-:Y:S02]  /*0130*/  UIADD3 UR6, UP1, UR6, 0x1f0, URZ ;  /* 0x000001f006067890 */ /* 0x000fe4000ff3e03f */
[----:B------:R-:W-:Y:S02]  /*0140*/  UIADD3.X UR11, URZ, UR7, URZ, UP0, !UPT ;  /* 0x000000073f0b7290 */ /* 0x000fe400087fe43f */
[----:B------:R-:W-:-:S07]  /*0150*/  UIADD3.X UR7, URZ, UR7, URZ, UP1, !UPT ;  /* 0x000000073f077290 */ /* 0x000fce0008ffe43f */
[----:B------:R0:W-:Y:S02]  /*0160*/  UTMACCTL.PF [UR10] ;  /* 0x000000000a0079b9 */ /* 0x0001e40008040000 */
[----:B------:R0:W-:Y:S02]  /*0170*/  UTMACCTL.PF [UR6] ;  /* 0x00000000060079b9 */ /* 0x0001e40008040000 */
[----:B0-----:R-:W-:Y:S01]  /*0180*/  NOP ;  /* 0x0000000000007918 */ /* 0x001fe20000000000 */
.L_x_1:
[----:B------:R-:W-:Y:S05]  /*0190*/  BSYNC B0 ;  /* 0x0000000000007941 */ /* 0x000fea0003800000 */
.L_x_0:
[----:B------:R-:W0:Y:S01]  /*01a0*/  SHFL.IDX PT, R2, R0, RZ, 0x1f ;  /* 0x00001fff00027589 */ /* 0x000e2200000e0000 */
[----:B------:R-:W-:Y:S01]  /*01b0*/  UISETP.NE.AND UP0, UPT, UR9, 0x3, UPT ;  /* 0x000000030900788c */ /* 0x000fe2000bf05270 */
[----:B------:R-:W-:Y:S01]  /*01c0*/  ISETP.NE.AND P1, PT, RZ, UR5, PT ;  /* 0x00000005ff007c0c */ /* 0x000fe2000bf25270 */
[----:B------:R-:W-:Y:S02]  /*01d0*/  UIADD3 UR16, UR5, -0x1, URZ ;  /* 0xffffffff05107890 */ /* 0x000fe4000fffe03f */
[----:B------:R-:W-:Y:S02]  /*01e0*/  UISETP.EQ.OR UP0, UPT, UR9, URZ, !UP0 ;  /* 0x0000003f0900728c */ /* 0x000fe4000c702670 */
[----:B------:R-:W-:Y:S02]  /*01f0*/  UISETP.GE.U32.AND UP1, UPT, UR16, 0x2, UPT ;  /* 0x000000021000788c */ /* 0x000fe4000bf26070 */
[----:B------:R-:W-:-:S04]  /*0200*/  UISETP.EQ.AND UP0, UPT, UR5, URZ, UP0 ;  /* 0x0000003f0500728c */ /* 0x000fc80008702270 */
[----:B------:R-:W-:-:S04]  /*0210*/  USEL UR40, URZ, 0x1, !UP0 ;  /* 0x000000013f287887 */ /* 0x000fc8000c000000 */
[----:B------:R-:W-:Y:S01]  /*0220*/  USEL UR40, UR40, 0x2, UP1 ;  /* 0x0000000228287887 */ /* 0x000fe20008800000 */
[----:B0-----:R-:W-:-:S13]  /*0230*/  ISETP.NE.AND P0, PT, R2, RZ, PT ;  /* 0x000000ff0200720c */ /* 0x001fda0003f05270 */
[----:B------:R-:W-:Y:S05]  /*0240*/  @P0 BRA `(.L_x_2) ;  /* 0x0000000000b40947 */ /* 0x000fea0003800000 */
[----:B------:R-:W-:Y:S01]  /*0250*/  ELECT P0, URZ, PT ;  /* 0x00000000003f782f */ /* 0x000fe20003800000 */
[----:B------:R-:W-:-:S12]  /*0260*/  BSSY B0, `(.L_x_2) ;  /* 0x000002b000007945 */ /* 0x000fd80003800000 */
[----:B------:R-:W-:Y:S05]  /*0270*/  @!P0 BRA `(.L_x_3) ;  /* 0x0000000000a48947 */ /* 0x000fea0003800000 */
[----:B------:R-:W0:Y:S01]  /*0280*/  S2UR UR8, SR_CgaCtaId ;  /* 0x00000000000879c3 */ /* 0x000e220000008800 */
[----:B------:R-:W-:Y:S01]  /*0290*/  UMOV UR4, 0x400 ;  /* 0x0000040000047882 */ /* 0x000fe20000000000 */
[----:B------:R-:W-:Y:S01]  /*02a0*/  UMOV UR5, 0x1 ;  /* 0x0000000100057882 */ /* 0x000fe20000000000 */
[----:B------:R-:W-:Y:S02]  /*02b0*/  UMOV UR6, 0xe ;  /* 0x0000000e00067882 */ /* 0x000fe40000000000 */
[----:B------:R-:W-:-:S04]  /*02c0*/  UIADD3 UR6, -UR6, 0x100000, URZ ;  /* 0x0010000006067890 */ /* 0x000fc8000fffe13f */
[----:B------:R-:W-:Y:S02]  /*02d0*/  USHF.L.U32 UR7, UR6, 0xb, URZ ;  /* 0x0000000b06077899 */ /* 0x000fe4000800063f */
[----:B------:R-:W-:Y:S02]  /*02e0*/  USHF.L.U32 UR6, UR6, 0x1, URZ ;  /* 0x0000000106067899 */ /* 0x000fe4000800063f */
[----:B0-----:R-:W-:Y:S02]  /*02f0*/  ULEA UR8, UR8, UR4, 0x18 ;  /* 0x0000000408087291 */ /* 0x001fe4000f8ec03f */
[----:B------:R-:W-:-:S04]  /*0300*/  UIADD3 UR4, -UR5, 0x100000, URZ ;  /* 0x0010000005047890 */ /* 0x000fc8000fffe13f */
[----:B------:R-:W-:Y:S02]  /*0310*/  USHF.L.U32 UR5, UR4, 0xb, URZ ;  /* 0x0000000b04057899 */ /* 0x000fe4000800063f */
[----:B------:R-:W-:Y:S01]  /*0320*/  USHF.L.U32 UR4, UR4, 0x1, URZ ;  /* 0x0000000104047899 */ /* 0x000fe2000800063f */
[----:B------:R-:W0:Y:S11]  /*0330*/  FENCE.VIEW.ASYNC.S ;  /* 0x00000000000073c6 */ /* 0x000e360000000000 */
[----:B0-----:R0:W1:Y:S01]  /*0340*/  SYNCS.EXCH.64 URZ, [UR8], UR4 ;  /* 0x00000004083f75b2 */ /* 0x0010620008000100 */
[----:B------:R0:W2:Y:S01]  /*0350*/  SYNCS.EXCH.64 URZ, [UR8+0x70], UR6 ;  /* 0x00007006083f75b2 */ /* 0x0000a20008000100 */
[----:B------:R0:W3:Y:S01]  /*0360*/  SYNCS.EXCH.64 URZ, [UR8+0x8], UR4 ;  /* 0x00000804083f75b2 */ /* 0x0000e20008000100 */
[----:B------:R0:W4:Y:S01]  /*0370*/  SYNCS.EXCH.64 URZ, [UR8+0x78], UR6 ;  /* 0x00007806083f75b2 */ /* 0x0001220008000100 */
[----:B------:R0:W0:Y:S01]  /*0380*/  SYNCS.EXCH.64 URZ, [UR8+0x10], UR4 ;  /* 0x00001004083f75b2 */ /* 0x0000220008000100 */
        /* <DEDUP_REMOVED lines=23> */
[----:B-1234-:R-:W-:Y:S01]  /*0500*/  NOP ;  /* 0x0000000000007918 */ /* 0x01efe20000000000 */
.L_x_3:
[----:B0-----:R-:W-:Y:S05]  /*0510*/  BSYNC B0 ;  /* 0x0000000000007941 */ /* 0x001fea0003800000 */
.L_x_2:
[----:B------:R-:W0:Y:S01]  /*0520*/  S2UR UR13, SR_CTAID.X ;  /* 0x00000000000d79c3 */ /* 0x000e220000002500 */
[----:B------:R-:W-:Y:S01]  /*0530*/  SHF.R.S32.HI R3, RZ, 0x1f, R4 ;  /* 0x0000001fff037819 */ /* 0x000fe20000011404 */
[----:B------:R-:W1:Y:S01]  /*0540*/  SHFL.IDX PT, R0, R0, RZ, 0x1f ;  /* 0x00001fff00007589 */ /* 0x000e6200000e0000 */
[----:B------:R-:W-:Y:S01]  /*0550*/  ULDC UR4, c[0x0][0x150] ;  /* 0x0000540000047ab9 */ /* 0x000fe20000000800 */
[----:B------:R-:W-:Y:S02]  /*0560*/  ELECT P0, URZ, PT ;  /* 0x00000000003f782f */ /* 0x000fe40003800000 */
[----:B------:R-:W-:Y:S01]  /*0570*/  LEA.HI R3, R3, R4, RZ, 0x7 ;  /* 0x0000000403037211 */ /* 0x000fe200078f38ff */
[----:B------:R-:W-:Y:S01]  /*0580*/  ULDC UR5, c[0x0][0x154] ;  /* 0x0000550000057ab9 */ /* 0x000fe20000000800 */
[----:B------:R-:W-:Y:S01]  /*0590*/  SHF.R.S32.HI R7, RZ, 0x1f, R2 ;  /* 0x0000001fff077819 */ /* 0x000fe20000011402 */
[----:B------:R-:W2:Y:S01]  /*05a0*/  S2UR UR10, SR_CTAID.Y ;  /* 0x00000000000a79c3 */ /* 0x000ea20000002600 */
[----:B------:R-:W-:Y:S01]  /*05b0*/  LOP3.LUT R3, R3, 0xffffff80, RZ, 0xc0, !PT ;  /* 0xffffff8003037812 */ /* 0x000fe200078ec0ff */
[----:B------:R-:W-:Y:S01]  /*05c0*/  ULDC UR8, c[0x0][0x144] ;  /* 0x0000510000087ab9 */ /* 0x000fe20000000800 */
[----:B------:R-:W-:Y:S01]  /*05d0*/  LEA.HI R7, R7, R2, RZ, 0x2 ;  /* 0x0000000207077211 */ /* 0x000fe200078f10ff */
[----:B------:R-:W-:Y:S01]  /*05e0*/  NOP ;  /* 0x0000000000007918 */ /* 0x000fe20000000000 */
[----:B------:R-:W-:Y:S01]  /*05f0*/  NOP ;  /* 0x0000000000007918 */ /* 0x000fe20000000000 */
[----:B------:R-:W-:Y:S01]  /*0600*/  IMAD.IADD R3, R4, 0x1, -R3 ;  /* 0x0000000104037824 */ /* 0x000fe200078e0a03 */
[----:B------:R-:W-:Y:S01]  /*0610*/  LOP3.LUT R7, R7, 0x3ffffffc, RZ, 0xc0, !PT ;  /* 0x3ffffffc07077812 */ /* 0x000fe200078ec0ff */
[----:B------:R-:W-:Y:S01]  /*0620*/  ULDC UR11, c[0x0][0x148] ;  /* 0x00005200000b7ab9 */ /* 0x000fe20000000800 */
[----:B------:R-:W-:-:S02]  /*0630*/  IMAD.MOV.U32 R19, RZ, RZ, 0x1 ;  /* 0x00000001ff137424 */ /* 0x000fc400078e00ff */
[----:B------:R-:W-:Y:S01]  /*0640*/  SHF.R.S32.HI R4, RZ, 0x1f, R3 ;  /* 0x0000001fff047819 */ /* 0x000fe20000011403 */
[----:B------:R-:W-:Y:S02]  /*0650*/  IMAD.IADD R7, R2, 0x1, -R7 ;  /* 0x0000000102077824 */ /* 0x000fe400078e0a07 */
[----:B------:R-:W3:Y:S01]  /*0660*/  LDC R2, c[0x0][0x140] ;  /* 0x00005000ff027b82 */ /* 0x000ee20000000800 */
[----:B------:R-:W-:Y:S02]  /*0670*/  LEA.HI R4, R4, R3, RZ, 0x3 ;  /* 0x0000000304047211 */ /* 0x000fe400078f18ff */
[----:B0-----:R-:W-:Y:S02]  /*0680*/  I2FP.F32.U32 R5, UR13 ;  /* 0x0000000d00057c45 */ /* 0x001fe40008201000 */
[----:B-1----:R-:W-:-:S03]  /*0690*/  ISETP.NE.OR P0, PT, R0, RZ, !P0 ;  /* 0x000000ff0000720c */ /* 0x002fc60004705670 */
[----:B------:R-:W-:Y:S01]  /*06a0*/  FMUL R6, R5, UR4 ;  /* 0x0000000405067c20 */ /* 0x000fe20008400000 */
[--C-:B------:R-:W-:Y:S02]  /*06b0*/  SHF.R.S32.HI R5, RZ, 0x3, R4.reuse ;  /* 0x00000003ff057819 */ /* 0x100fe40000011404 */
[----:B------:R-:W-:Y:S02]  /*06c0*/  SHF.R.S32.HI R4, RZ, 0x1f, R4 ;  /* 0x0000001fff047819 */ /* 0x000fe40000011404 */
[----:B--2---:R-:W-:Y:S01]  /*06d0*/  I2FP.F32.U32 R0, UR10 ;  /* 0x0000000a00007c45 */ /* 0x004fe20008201000 */
[----:B------:R-:W0:Y:S01]  /*06e0*/  F2I.U32.TRUNC.NTZ R6, R6 ;  /* 0x0000000600067305 */ /* 0x000e22000020f000 */
[----:B------:R-:W-:-:S03]  /*06f0*/  LEA.HI R4, R4, R5, RZ, 0x2 ;  /* 0x0000000504047211 */ /* 0x000fc600078f10ff */
[----:B------:R-:W-:Y:S01]  /*0700*/  VOTEU.ALL UP0, P0 ;  /* 0x00000000003f7886 */ /* 0x000fe20000000000 */
[----:B------:R-:W-:Y:S01]  /*0710*/  LOP3.LUT R4, R4, 0xfffffffc, RZ, 0xc0, !PT ;  /* 0xfffffffc04047812 */ /* 0x000fe200078ec0ff */
[----:B------:R-:W-:Y:S01]  /*0720*/  FMUL R0, R0, UR5 ;  /* 0x0000000500007c20 */ /* 0x000fe20008400000 */
[----:B------:R-:W-:Y:S02]  /*0730*/  VOTEU.ALL UP1, P0 ;  /* 0x00000000003f7886 */ /* 0x000fe40000020000 */
[----:B------:R-:W1:Y:S01]  /*0740*/  @!UP0 S2UR UR7, SR_CgaCtaId ;  /* 0x00000000000789c3 */ /* 0x000e620000008800 */
[----:B------:R-:W-:Y:S01]  /*0750*/  IMAD.IADD R4, R5, 0x1, -R4 ;  /* 0x0000000105047824 */ /* 0x000fe200078e0a04 */
[----:B------:R-:W-:Y:S01]  /*0760*/  @!UP0 UMOV UR6, 0x400 ;  /* 0x0000040000068882 */ /* 0x000fe20000000000 */
[----:B------:R-:W2:Y:S01]  /*0770*/  F2I.U32.TRUNC.NTZ R0, R0 ;  /* 0x0000000000007305 */ /* 0x000ea2000020f000 */
[----:B---3--:R-:W-:Y:S01]  /*0780*/  ISETP.EQ.U32.AND P2, PT, R2, 0x1, PT ;  /* 0x000000010200780c */ /* 0x008fe20003f42070 */
[----:B------:R-:W-:Y:S01]  /*0790*/  IMAD R4, R7, 0x4, R4 ;  /* 0x0000000407047824 */ /* 0x000fe200078e0204 */
[----:B0-----:R-:W-:-:S03]  /*07a0*/  R2UR UR4, R6 ;  /* 0x00000000060472ca */ /* 0x001fc600000e0000 */
[----:B------:R-:W-:Y:S01]  /*07b0*/  IMAD.SHL.U32 R155, R4, 0x4, RZ ;  /* 0x00000004049b7824 */ /* 0x000fe200078e00ff */
[----:B------:R-:W-:-:S04]  /*07c0*/  SHF.R.S32.HI R5, RZ, 0x1f, R4 ;  /* 0x0000001fff057819 */ /* 0x000fc80000011404 */
[----:B------:R-:W-:Y:S02]  /*07d0*/  LEA.HI R5, R5, R4, RZ, 0x2 ;  /* 0x0000000405057211 */ /* 0x000fe400078f10ff */
[----:B------:R-:W-:Y:S02]  /*07e0*/  LOP3.LUT R155, R4, 0xc, R155, 0x78, !PT ;  /* 0x0000000c049b7812 */ /* 0x000fe400078e789b */
[----:B------:R-:W-:Y:S01]  /*07f0*/  LOP3.LUT R5, R5, 0xfffffffc, RZ, 0xc0, !PT ;  /* 0xfffffffc05057812 */ /* 0x000fe200078ec0ff */
[----:B------:R-:W-:Y:S01]  /*0800*/  UIADD3 UR4, -UR4, URZ, URZ ;  /* 0x0000003f04047290 */ /* 0x000fe2000fffe13f */
[----:B--2---:R-:W-:-:S03]  /*0810*/  R2UR UR12, R0 ;  /* 0x00000000000c72ca */ /* 0x004fc600000e0000 */
[----:B------:R-:W-:Y:S01]  /*0820*/  UIMAD UR8, UR8, UR4, UR13 ;  /* 0x00000004080872a4 */ /* 0x000fe2000f8e020d */
[----:B------:R-:W-:Y:S01]  /*0830*/  IMAD.IADD R5, R4, 0x1, -R5 ;  /* 0x0000000104057824 */ /* 0x000fe200078e0a05 */
[----:B-1----:R-:W-:Y:S01]  /*0840*/  @!UP0 ULEA UR6, UR7, UR6, 0x18 ;  /* 0x0000000607068291 */ /* 0x002fe2000f8ec03f */
[----:B------:R-:W-:-:S03]  /*0850*/  UMOV UR4, 0x20 ;  /* 0x0000002000047882 */ /* 0x000fc60000000000 */
[----:B------:R-:W-:Y:S01]  /*0860*/  ISETP.NE.AND P3, PT, R5, UR8, PT ;  /* 0x0000000805007c0c */ /* 0x000fe2000bf65270 */
[----:B------:R-:W-:-:S04]  /*0870*/  @!UP0 UIADD3 UR4, -UR4, 0x100000, URZ ;  /* 0x0010000004048890 */ /* 0x000fc8000fffe13f */
[----:B------:R-:W-:Y:S02]  /*0880*/  @!UP0 USHF.L.U32 UR5, UR4, 0xb, URZ ;  /* 0x0000000b04058899 */ /* 0x000fe4000800063f */
[----:B------:R-:W-:Y:S01]  /*0890*/  @!UP0 USHF.L.U32 UR4, UR4, 0x1, URZ ;  /* 0x0000000104048899 */ /* 0x000fe2000800063f */
[----:B------:R-:W-:Y:S01]  /*08a0*/  VOTEU.ALL UP0, P0 ;  /* 0x00000000003f7886 */ /* 0x000fe20000000000 */
[----:B------:R-:W-:Y:S01]  /*08b0*/  UIADD3 UR12, -UR12, URZ, URZ ;  /* 0x0000003f0c0c7290 */ /* 0x000fe2000fffe13f */
[----:B------:R-:W-:-:S04]  /*08c0*/  LOP3.LUT P0, RZ, R3, 0x7, RZ, 0xc0, !PT ;  /* 0x0000000703ff7812 */ /* 0x000fc8000780c0ff */
[----:B------:R-:W-:Y:S02]  /*08d0*/  ISETP.LT.U32.AND P0, PT, R155, 0x10, !P0 ;  /* 0x000000109b00780c */ /* 0x000fe40004701070 */
[----:B------:R-:W-:Y:S01]  /*08e0*/  @P3 SHF.R.S32.HI R0, RZ, 0x1f, R155 ;  /* 0x0000001fff003819 */ /* 0x000fe2000001149b */
[----:B------:R-:W0:Y:S02]  /*08f0*/  FENCE.VIEW.ASYNC.S ;  /* 0x00000000000073c6 */ /* 0x000e240000000000 */
[----:B0-----:R-:W0:Y:S01]  /*0900*/  @!UP0 SYNCS.EXCH.64 URZ, [UR6+0xf0], UR4 ;  /* 0x0000f004063f85b2 */ /* 0x001e220008000100 */
[----:B------:R-:W-:-:S04]  /*0910*/  @P3 LEA.HI R0, R0, R155, RZ, 0x2 ;  /* 0x0000009b00003211 */ /* 0x000fc800078f10ff */
[----:B------:R-:W-:Y:S01]  /*0920*/  @P3 SHF.R.S32.HI R0, RZ, 0x2, R0 ;  /* 0x00000002ff003819 */ /* 0x000fe20000011400 */
[----:B------:R1:W2:Y:S01]  /*0930*/  @!UP1 SYNCS.EXCH.64 URZ, [UR6+0xf8], UR4 ;  /* 0x0000f804063f95b2 */ /* 0x0002a20008000100 */
[----:B------:R-:W-:Y:S01]  /*0940*/  NOP ;  /* 0x0000000000007918 */ /* 0x000fe20000000000 */
[----:B-1----:R-:W-:-:S06]  /*0950*/  UIMAD UR4, UR11, UR12, UR10 ;  /* 0x0000000c0b0472a4 */ /* 0x002fcc000f8e020a */
[----:B------:R-:W-:Y:S02]  /*0960*/  @P3 ISETP.NE.AND P4, PT, R0, UR4, PT ;  /* 0x0000000400003c0c */ /* 0x000fe4000bf85270 */
[----:B------:R-:W-:Y:S02]  /*0970*/  SEL R0, RZ, 0x1, !P0 ;  /* 0x00000001ff007807 */ /* 0x000fe40004000000 */
[----:B------:R-:W-:-:S04]  /*0980*/  @P3 SEL R19, RZ, 0x1, P4 ;  /* 0x00000001ff133807 */ /* 0x000fc80002000000 */
[----:B------:R-:W-:Y:S01]  /*0990*/  LOP3.LUT R19, R19, R0, RZ, 0xc0, !PT ;  /* 0x0000000013137212 */ /* 0x000fe200078ec0ff */
[----:B------:R-:W-:Y:S06]  /*09a0*/  @!P2 BRA `(.L_x_4) ;  /* 0x000000000008a947 */ /* 0x000fec0003800000 */
[----:B0-2---:R-:W-:Y:S01]  /*09b0*/  UCGABAR_ARV ;  /* 0x00000000000079c7 */ /* 0x005fe20008000000 */
[----:B------:R-:W-:Y:S05]  /*09c0*/  BRA `(.L_x_5) ;  /* 0x0000000000047947 */ /* 0x000fea0003800000 */
.L_x_4:
[----:B0-2---:R-:W-:Y:S01]  /*09d0*/  NOP ;  /* 0x0000000000007918 */ /* 0x005fe20000000000 */
.L_x_5:
[----:B------:R-:W-:Y:S01]  /*09e0*/  ULDC UR4, c[0x0][0x65c] ;  /* 0x0001970000047ab9 */ /* 0x000fe20000000800 */
[----:B------:R-:W-:Y:S01]  /*09f0*/  UMOV UR5, URZ ;  /* 0x0000003f00057c82 */ /* 0x000fe20008000000 */
[----:B------:R-:W-:-:S03]  /*0a00*/  UISETP.NE.AND UP0, UPT, UR4, 0x1, UPT ;  /* 0x000000010400788c */ /* 0x000fc6000bf05270 */
[----:B------:R-:W-:Y:S01]  /*0a10*/  UMOV UR4, UR13 ;  /* 0x0000000d00047c82 */ /* 0x000fe20008000000 */
[----:B------:R-:W-:Y:S02]  /*0a20*/  UP2UR UR46, UPR, URZ, 0x1 ;  /* 0x000000013f2e7883 */ /* 0x000fe40008000000 */
[----:B------:R-:W-:Y:S02]  /*0a30*/  PLOP3.LUT P0, PT, PT, PT, UP0, 0x80, 0x0 ;  /* 0x000000000000781c */ /* 0x000fe40003f0f008 */
[----:B------:R-:W-:Y:S02]  /*0a40*/  PLOP3.LUT P3, PT, PT, PT, UP0, 0x80, 0x0 ;  /* 0x000000000000781c */ /* 0x000fe40003f6f008 */
[----:B------:R-:W-:Y:S01]  /*0a50*/  PLOP3.LUT P5, PT, PT, PT, UP0, 0x80, 0x0 ;  /* 0x000000000000781c */ /* 0x000fe20003faf008 */
[----:B------:R-:W-:Y:S01]  /*0a60*/  @UP0 ULDC UR14, c[0x0][0x10] ;  /* 0x00000400000e0ab9 */ /* 0x000fe20000000800 */
[----:B------:R-:W-:Y:S01]  /*0a70*/  @UP0 UMOV UR6, UR10 ;  /* 0x0000000a00060c82 */ /* 0x000fe20008000000 */
[----:B------:R-:W-:Y:S01]  /*0a80*/  @UP0 UMOV UR7, URZ ;  /* 0x0000003f00070c82 */ /* 0x000fe20008000000 */
[----:B------:R-:W-:Y:S01]  /*0a90*/  PLOP3.LUT P4, PT, PT, PT, UP0, 0x80, 0x0 ;  /* 0x000000000000781c */ /* 0x000fe20003f8f008 */
[----:B------:R-:W-:-:S03]  /*0aa0*/  @UP0 UIMAD.WIDE.U32 UR14, UR13, UR14, UR6 ;  /* 0x0000000e0d0e02a5 */ /* 0x000fc6000f8e0006 */
[----:B------:R-:W-:Y:S01]  /*0ab0*/  @!UP0 ULDC UR7, c[0x0][0xc] ;  /* 0x0000030000078ab9 */ /* 0x000fe20000000800 */
[----:B------:R-:W-:Y:S01]  /*0ac0*/  @UP0 UMOV UR6, URZ ;  /* 0x0000003f00060c82 */ /* 0x000fe20008000000 */
[----:B------:R-:W-:Y:S01]  /*0ad0*/  @!UP0 UIMAD.WIDE.U32 UR4, UR10, UR7, UR4 ;  /* 0x000000070a0482a5 */ /* 0x000fe2000f8e0004 */
[----:B------:R-:W-:Y:S01]  /*0ae0*/  IMAD.U32 R2, RZ, RZ, UR14 ;  /* 0x0000000eff027e24 */ /* 0x000fe2000f8e00ff */
[----:B------:R-:W-:Y:S02]  /*0af0*/  @UP0 UIADD3 UR6, UR15, UR6, URZ ;  /* 0x000000060f060290 */ /* 0x000fe4000fffe03f */
[----:B------:R-:W-:Y:S02]  /*0b00*/  IMAD.U32 R3, RZ, RZ, UR15 ;  /* 0x0000000fff037e24 */ /* 0x000fe4000f8e00ff */
[----:B------:R-:W-:Y:S02]  /*0b10*/  @P0 IMAD.MOV.U32 R7, RZ, RZ, R2 ;  /* 0x000000ffff070224 */ /* 0x000fe400078e0002 */
[----:B------:R-:W-:-:S02]  /*0b20*/  IMAD.U32 R5, RZ, RZ, UR5 ;  /* 0x00000005ff057e24 */ /* 0x000fc4000f8e00ff */
[----:B------:R-:W-:Y:S02]  /*0b30*/  IMAD.U32 R2, RZ, RZ, UR4 ;  /* 0x00000004ff027e24 */ /* 0x000fe4000f8e00ff */
[----:B------:R-:W-:Y:S02]  /*0b40*/  @P3 IMAD.U32 R6, RZ, RZ, UR6 ;  /* 0x00000006ff063e24 */ /* 0x000fe4000f8e00ff */
[----:B------:R-:W-:Y:S02]  /*0b50*/  @!P5 IMAD.MOV.U32 R6, RZ, RZ, R5 ;  /* 0x000000ffff06d224 */ /* 0x000fe400078e0005 */
[----:B------:R-:W-:Y:S02]  /*0b60*/  @!P4 IMAD.MOV.U32 R7, RZ, RZ, R2 ;  /* 0x000000ffff07c224 */ /* 0x000fe400078e0002 */
[----:B------:R-:W-:Y:S01]  /*0b70*/  IMAD.U32 R3, RZ, RZ, UR5 ;  /* 0x00000005ff037e24 */ /* 0x000fe2000f8e00ff */
[----:B------:R0:W-:Y:S01]  /*0b80*/  STL [R1+0x200], R6 ;  /* 0x0002000601007387 */ /* 0x0001e20000100800 */
[----:B------:R-:W-:-:S03]  /*0b90*/  IMAD.U32 R4, RZ, RZ, UR4 ;  /* 0x00000004ff047e24 */ /* 0x000fc6000f8e00ff */
[----:B------:R0:W-:Y:S01]  /*0ba0*/  STL [R1+0x204], R7 ;  /* 0x0002040701007387 */ /* 0x0001e20000100800 */
[----:B------:R-:W-:Y:S05]  /*0bb0*/  @!P2 BRA `(.L_x_6) ;  /* 0x00000000000ca947 */ /* 0x000fea0003800000 */
[----:B------:R-:W-:Y:S01]  /*0bc0*/  UCGABAR_WAIT ;  /* 0x0000000000007dc7 */ /* 0x000fe20008000000 */
[----:B------:R-:W-:Y:S01]  /*0bd0*/  CCTL.IVALL ;  /* 0x00000000ff00798f */ /* 0x000fe20002000000 */
[----:B------:R-:W-:Y:S05]  /*0be0*/  BRA `(.L_x_7) ;  /* 0x0000000000047947 */ /* 0x000fea0003800000 */
.L_x_6:
[----:B------:R-:W-:Y:S06]  /*0bf0*/  BAR.SYNC.DEFER_BLOCKING 0x0 ;  /* 0x0000000000007b1d */ /* 0x000fec0000010000 */
.L_x_7:
[----:B------:R-:W-:Y:S05]  /*0c00*/  @!P1 BRA `(.L_x_8) ;  /* 0x0000010000249947 */ /* 0x000fea0003800000 */
[----:B------:R-:W-:-:S06]  /*0c10*/  UISETP.GT.U32.AND UP0, UPT, UR16, 0x1, UPT ;  /* 0x000000011000788c */ /* 0x000fcc000bf04070 */
[----:B------:R-:W-:-:S13]  /*0c20*/  PLOP3.LUT P0, PT, PT, PT, UP0, 0x80, 0x0 ;  /* 0x000000000000781c */ /* 0x000fda0003f0f008 */
[----:B------:R-:W-:Y:S05]  /*0c30*/  @P0 EXIT ;  /* 0x000000000000094d */ /* 0x000fea0003800000 */
[----:B------:R-:W-:Y:S01]  /*0c40*/  ULDC.64 UR4, c[0x0][0x650] ;  /* 0x0001940000047ab9 */ /* 0x000fe20000000a00 */
[----:B------:R-:W-:Y:S01]  /*0c50*/  UMOV UR42, 0xffffffff ;  /* 0xffffffff002a7882 */ /* 0x000fe20000000000 */
[----:B------:R-:W-:Y:S01]  /*0c60*/  ISETP.GE.U32.AND P0, PT, R7, UR4, PT ;  /* 0x0000000407007c0c */ /* 0x000fe2000bf06070 */
[----:B------:R-:W-:Y:S01]  /*0c70*/  UMOV UR41, 0xffffffff ;  /* 0xffffffff00297882 */ /* 0x000fe20000000000 */
[----:B------:R-:W-:Y:S01]  /*0c80*/  UMOV UR43, 0xffffffff ;  /* 0xffffffff002b7882 */ /* 0x000fe20000000000 */
[----:B------:R-:W-:Y:S02]  /*0c90*/  PRMT R0, RZ, 0x7610, R0 ;  /* 0x00007610ff007816 */ /* 0x000fe40000000000 */
[----:B------:R-:W-:-:S13]  /*0ca0*/  ISETP.GE.U32.AND.EX P0, PT, R6, UR5, PT, P0 ;  /* 0x0000000506007c0c */ /* 0x000fda000bf06100 */
[----:B------:R-:W-:Y:S05]  /*0cb0*/  @P0 BRA `(.L_x_9) ;  /* 0x0000000400480947 */ /* 0x000fea0003800000 */
[----:B------:R-:W-:Y:S01]  /*0cc0*/  ULDC.64 UR16, c[0x0][0x628] ;  /* 0x00018a0000107ab9 */ /* 0x000fe20000000a00 */
[C---:B------:R-:W-:Y:S01]  /*0cd0*/  R2UR UR19, R7.reuse ;  /* 0x00000000071372ca */ /* 0x040fe200000e0000 */
[----:B------:R-:W-:Y:S01]  /*0ce0*/  ULDC UR18, c[0x0][0x630] ;  /* 0x00018c0000127ab9 */ /* 0x000fe20000000800 */
[----:B------:R-:W-:Y:S02]  /*0cf0*/  ISETP.NE.U32.AND P0, PT, RZ, UR16, PT ;  /* 0x00000010ff007c0c */ /* 0x000fe4000bf05070 */
[----:B------:R-:W-:Y:S02]  /*0d00*/  R2UR UR4, R7 ;  /* 0x00000000070472ca */ /* 0x000fe400000e0000 */
[----:B------:R-:W-:Y:S02]  /*0d10*/  ISETP.NE.AND.EX P0, PT, RZ, UR17, PT, P0 ;  /* 0x00000011ff007c0c */ /* 0x000fe4000bf05300 */
[----:B------:R-:W-:-:S11]  /*0d20*/  R2UR UR5, R6 ;  /* 0x00000000060572ca */ /* 0x000fd600000e0000 */
[----:B------:R-:W-:Y:S05]  /*0d30*/  @!P0 BRA `(.L_x_10) ;  /* 0x0000000000308947 */ /* 0x000fea0003800000 */
[----:B------:R-:W-:Y:S01]  /*0d40*/  R2UR UR4, R7 ;  /* 0x00000000070472ca */ /* 0x000fe200000e0000 */
[----:B------:R-:W-:Y:S01]  /*0d50*/  ULDC UR9, c[0x0][0x634] ;  /* 0x00018d0000097ab9 */ /* 0x000fe20000000800 */
[----:B------:R-:W-:-:S11]  /*0d60*/  R2UR UR13, R6 ;  /* 0x00000000060d72ca */ /* 0x000fd600000e0000 */
[----:B------:R-:W-:-:S04]  /*0d70*/  UIADD3 UR9, UP0, UR4, UR9, URZ ;  /* 0x0000000904097290 */ /* 0x000fc8000ff1e03f */
[----:B------:R-:W-:-:S04]  /*0d80*/  UIADD3.X UR13, URZ, UR13, URZ, UP0, !UPT ;  /* 0x0000000d3f0d7290 */ /* 0x000fc800087fe43f */
[----:B------:R-:W-:-:S04]  /*0d90*/  UIMAD.WIDE.U32 UR4, UR13, UR16, URZ ;  /* 0x000000100d0472a5 */ /* 0x000fc8000f8e003f */
[----:B------:R-:W-:Y:S02]  /*0da0*/  UIMAD.WIDE.U32 UR6, UP0, UR9, UR17, UR4 ;  /* 0x00000011090672a5 */ /* 0x000fe4000f800004 */
[----:B------:R-:W-:Y:S02]  /*0db0*/  UIMAD.WIDE.U32 UR4, UR9, UR16, URZ ;  /* 0x00000010090472a5 */ /* 0x000fe4000f8e003f */
[----:B------:R-:W-:Y:S02]  /*0dc0*/  UIADD3.X UR15, URZ, URZ, URZ, UP0, !UPT ;  /* 0x0000003f3f0f7290 */ /* 0x000fe400087fe43f */
[----:B------:R-:W-:Y:S01]  /*0dd0*/  UIADD3 URZ, UP0, UR5, UR6, URZ ;  /* 0x00000006053f7290 */ /* 0x000fe2000ff1e03f */
[----:B------:R-:W-:-:S03]  /*0de0*/  UMOV UR14, UR7 ;  /* 0x00000007000e7c82 */ /* 0x000fc60008000000 */
[----:B------:R-:W-:-:S12]  /*0df0*/  UIMAD.WIDE.U32.X UR4, UR13, UR17, UR14, UP0 ;  /* 0x000000110d0472a5 */ /* 0x000fd800080e040e */
.L_x_10:
[----:B------:R-:W-:Y:S01]  /*0e00*/  USHF.R.U64 UR43, UR4, UR18, UR5 ;  /* 0x00000012042b7299 */ /* 0x000fe20008001205 */
[----:B------:R-:W-:Y:S01]  /*0e10*/  R2UR UR7, R6 ;  /* 0x00000000060772ca */ /* 0x000fe200000e0000 */
[----:B------:R-:W-:Y:S02]  /*0e20*/  USHF.R.U32.HI UR4, URZ, UR18, UR5 ;  /* 0x000000123f047299 */ /* 0x000fe40008011605 */
[----:B------:R-:W-:Y:S01]  /*0e30*/  UIADD3 UR5, UP0, URZ, -UR43, URZ ;  /* 0x8000002b3f057290 */ /* 0x000fe2000ff1e03f */
[----:B------:R-:W-:Y:S01]  /*0e40*/  ULDC.64 UR14, c[0x0][0x620] ;  /* 0x00018800000e7ab9 */ /* 0x000fe20000000a00 */
[----:B------:R-:W-:Y:S02]  /*0e50*/  UMOV UR6, UR19 ;  /* 0x0000001300067c82 */ /* 0x000fe40008000000 */
[----:B------:R-:W-:Y:S01]  /*0e60*/  UIADD3.X UR4, URZ, ~UR4, URZ, UP0, !UPT ;  /* 0x800000043f047290 */ /* 0x000fe200087fe43f */
[----:B------:R-:W-:Y:S01]  /*0e70*/  ULDC UR9, c[0x0][0x618] ;  /* 0x0001860000097ab9 */ /* 0x000fe20000000800 */
[----:B------:R-:W-:-:S02]  /*0e80*/  UIMAD UR12, UR11, UR12, UR10 ;  /* 0x0000000c0b0c72a4 */ /* 0x000fc4000f8e020a */
[----:B------:R-:W-:Y:S02]  /*0e90*/  UIMAD UR4, UR4, UR14, URZ ;  /* 0x0000000e040472a4 */ /* 0x000fe4000f8e023f */
[----:B------:R-:W-:Y:S02]  /*0ea0*/  UIMAD.WIDE.U32 UR6, UR5, UR14, UR6 ;  /* 0x0000000e050672a5 */ /* 0x000fe4000f8e0006 */
[----:B------:R-:W-:Y:S01]  /*0eb0*/  UIMAD UR4, UR5, UR15, UR4 ;  /* 0x0000000f050472a4 */ /* 0x000fe2000f8e0204 */
[----:B------:R-:W-:Y:S01]  /*0ec0*/  ULDC UR10, c[0x0][0x608] ;  /* 0x00018200000a7ab9 */ /* 0x000fe20000000800 */
[----:B------:R-:W-:Y:S02]  /*0ed0*/  ULDC UR18, c[0x0][0x658] ;  /* 0x0001960000127ab9 */ /* 0x000fe40000000800 */
[----:B------:R-:W-:Y:S01]  /*0ee0*/  UIADD3 UR7, UR7, UR4, URZ ;  /* 0x0000000407077290 */ /* 0x000fe2000fffe03f */
[----:B------:R-:W-:Y:S02]  /*0ef0*/  UMOV UR11, 0xffffffff ;  /* 0xffffffff000b7882 */ /* 0x000fe40000000000 */
[----:B------:R-:W-:Y:S01]  /*0f00*/  ULDC.64 UR4, c[0x0][0x640] ;  /* 0x0001900000047ab9 */ /* 0x000fe20000000a00 */
[----:B------:R-:W-:Y:S01]  /*0f10*/  USHF.R.U64 UR16, UR6, UR9, UR7 ;  /* 0x0000000906107299 */ /* 0x000fe20008001207 */
[----:B------:R-:W-:Y:S01]  /*0f20*/  ISETP.NE.U32.AND P0, PT, RZ, UR4, PT ;  /* 0x00000004ff007c0c */ /* 0x000fe2000bf05070 */
[----:B------:R-:W-:-:S02]  /*0f30*/  USHF.R.U32.HI UR7, URZ, UR9, UR7 ;  /* 0x000000093f077299 */ /* 0x000fc40008011607 */
[----:B------:R-:W-:Y:S01]  /*0f40*/  USHF.L.U32 UR6, UR11, UR18, URZ ;  /* 0x000000120b067299 */ /* 0x000fe2000800063f */
[----:B------:R-:W-:Y:S01]  /*0f50*/  ISETP.NE.AND.EX P0, PT, RZ, UR5, PT, P0 ;  /* 0x00000005ff007c0c */ /* 0x000fe2000bf05300 */
[----:B------:R-:W-:Y:S02]  /*0f60*/  USHF.R.U64 UR22, UR16, UR10, UR7 ;  /* 0x0000000a10167299 */ /* 0x000fe40008001207 */
[----:B------:R-:W-:Y:S02]  /*0f70*/  USHF.R.U32.HI UR7, URZ, UR10, UR7 ;  /* 0x0000000a3f077299 */ /* 0x000fe40008011607 */
[----:B------:R-:W-:Y:S02]  /*0f80*/  UISETP.NE.AND UP1, UPT, UR46, URZ, UPT ;  /* 0x0000003f2e00728c */ /* 0x000fe4000bf25270 */
[----:B------:R-:W-:Y:S01]  /*0f90*/  USHF.R.U64 UR23, UR22, UR18, UR7 ;  /* 0x0000001216177299 */ /* 0x000fe20008001207 */
[----:B------:R-:W-:Y:S01]  /*0fa0*/  ULDC UR17, c[0x0][0x600] ;  /* 0x0001800000117ab9 */ /* 0x000fe20000000800 */
[----:B------:R-:W-:-:S02]  /*0fb0*/  ULOP3.LUT UR13, URZ, UR6, URZ, 0x33, !UPT ;  /* 0x000000063f0d7292 */ /* 0x000fc4000f8e333f */
[----:B------:R-:W-:Y:S02]  /*0fc0*/  UIADD3 UR15, UR17, -0x1, URZ ;  /* 0xffffffff110f7890 */ /* 0x000fe4000fffe03f */
[----:B------:R-:W-:Y:S02]  /*0fd0*/  USEL UR12, UR8, UR12, !UP1 ;  /* 0x0000000c080c7287 */ /* 0x000fe4000c800000 */
[----:B------:R-:W-:Y:S01]  /*0fe0*/  USHF.R.U32.HI UR7, URZ, UR18, UR7 ;  /* 0x000000123f077299 */ /* 0x000fe20008011607 */
[----:B------:R-:W-:Y:S01]  /*0ff0*/  ULDC UR19, c[0x0][0x648] ;  /* 0x0001920000137ab9 */ /* 0x000fe20000000800 */
[----:B------:R-:W-:Y:S01]  /*1000*/  ULDC UR20, c[0x0][0x638] ;  /* 0x00018e0000147ab9 */ /* 0x000fe20000000800 */
[----:B------:R-:W-:Y:S01]  /*1010*/  UMOV UR21, 0x1 ;  /* 0x0000000100157882 */ /* 0x000fe20000000000 */
[----:B------:R-:W-:Y:S01]  /*1020*/  UMOV UR6, UR23 ;  /* 0x0000001700067c82 */ /* 0x000fe20008000000 */
[----:B------:R-:W-:Y:S07]  /*1030*/  @!P0 BRA `(.L_x_11) ;  /* 0x0000000000308947 */ /* 0x000fee0003800000 */
[----:B------:R-:W-:Y:S02]  /*1040*/  ULDC UR10, c[0x0][0x64c] ;  /* 0x00019300000a7ab9 */ /* 0x000fe40000000800 */
        /* <DEDUP_REMOVED lines=8> */
[----:B------:R-:W-:-:S07]  /*10d0*/  UIMAD.WIDE.U32.X UR4, UR14, UR5, UR10, UP0 ;  /* 0x000000050e0472a5 */ /* 0x000fce00080e040a */
[----:B------:R-:W-:Y:S01]  /*10e0*/  UMOV UR6, UR4 ;  /* 0x0000000400067c82 */ /* 0x000fe20008000000 */
[----:B------:R-:W-:-:S05]  /*10f0*/  UMOV UR7, UR5 ;  /* 0x0000000500077c82 */ /* 0x000fca0008000000 */
.L_x_11:
[----:B------:R-:W-:Y:S01]  /*1100*/  USHF.R.U64 UR5, UR6, UR19, UR7 ;  /* 0x0000001306057299 */ /* 0x000fe20008001207 */
[----:B------:R-:W-:Y:S01]  /*1110*/  IMAD.MOV.U32 R0, RZ, RZ, 0x1 ;  /* 0x00000001ff007424 */ /* 0x000fe200078e00ff */
[----:B------:R-:W-:Y:S02]  /*1120*/  USHF.L.U32 UR4, UR21, UR18, URZ ;  /* 0x0000001215047299 */ /* 0x000fe4000800063f */
[----:B------:R-:W-:Y:S02]  /*1130*/  ULOP3.LUT UR13, UR22, UR13, URZ, 0xc0, !UPT ;  /* 0x0000000d160d7292 */ /* 0x000fe4000f8ec03f */
[----:B------:R-:W-:Y:S02]  /*1140*/  UIADD3 UR6, -UR5, URZ, URZ ;  /* 0x0000003f05067290 */ /* 0x000fe4000fffe13f */
[----:B------:R-:W-:Y:S02]  /*1150*/  UIMAD UR13, UR4, UR5, UR13 ;  /* 0x00000005040d72a4 */ /* 0x000fe4000f8e020d */
[----:B------:R-:W-:-:S02]  /*1160*/  ULOP3.LUT UR15, UR16, UR15, URZ, 0xc0, !UPT ;  /* 0x0000000f100f7292 */ /* 0x000fc4000f8ec03f */
[----:B------:R-:W-:Y:S01]  /*1170*/  UIMAD UR4, UR6, UR20, UR23 ;  /* 0x00000014060472a4 */ /* 0x000fe2000f8e0217 */
[----:B------:R-:W-:Y:S01]  /*1180*/  ULDC UR5, c[0x0][0x610] ;  /* 0x0001840000057ab9 */ /* 0x000fe20000000800 */
[----:B------:R-:W-:Y:S02]  /*1190*/  UISETP.NE.AND UP0, UPT, UR46, URZ, UPT ;  /* 0x0000003f2e00728c */ /* 0x000fe4000bf05270 */
[----:B------:R-:W-:Y:S02]  /*11a0*/  UIMAD UR12, UR13, UR5, UR12 ;  /* 0x000000050d0c72a4 */ /* 0x000fe4000f8e020c */
[----:B------:R-:W-:-:S04]  /*11b0*/  UIMAD UR4, UR4, UR17, UR15 ;  /* 0x00000011040472a4 */ /* 0x000fc8000f8e020f */
[----:B------:R-:W-:Y:S02]  /*11c0*/  USEL UR41, UR4, UR12, !UP0 ;  /* 0x0000000c04297287 */ /* 0x000fe4000c000000 */
[----:B------:R-:W-:-:S12]  /*11d0*/  USEL UR42, UR12, UR4, !UP0 ;  /* 0x000000040c2a7287 */ /* 0x000fd8000c000000 */
.L_x_9:
[----:B------:R-:W-:-:S08]  /*11e0*/  NOP ;  /* 0x0000000000007918 */ /* 0x000fd00000000000 */
[----:B------:R-:W1:Y:S02]  /*11f0*/  USETMAXREG.TRY_ALLOC.CTAPOOL UP0, 0xf0 ;  /* 0x000000f0000079c8 */ /* 0x000e640008000600 */
[----:B-1----:R-:W-:-:S13]  /*1200*/  PLOP3.LUT P0, PT, PT, PT, UP0, 0x80, 0x0 ;  /* 0x000000000000781c */ /* 0x002fda0003f0f008 */
[----:B------:R-:W-:Y:S05]  /*1210*/  @!P0 BRA `(.L_x_9) ;  /* 0xfffffffc00f08947 */ /* 0x000fea000383ffff */
[----:B------:R-:W-:Y:S01]  /*1220*/  ULDC.64 UR4, c[0x0][0x598] ;  /* 0x0001660000047ab9 */ /* 0x000fe20000000a00 */
[----:B------:R-:W-:Y:S01]  /*1230*/  ULDC.64 UR36, c[0x0][0x208] ;  /* 0x0000820000247ab9 */ /* 0x000fe20000000a00 */
[----:B------:R-:W-:-:S04]  /*1240*/  ISETP.NE.U32.AND P0, PT, RZ, UR4, PT ;  /* 0x00000004ff007c0c */ /* 0x000fc8000bf05070 */
[----:B------:R-:W-:-:S13]  /*1250*/  ISETP.NE.AND.EX P0, PT, RZ, UR5, PT, P0 ;  /* 0x00000005ff007c0c */ /* 0x000fda000bf05300 */
[----:B------:R-:W-:Y:S05]  /*1260*/  @!P0 BRA `(.L_x_12) ;  /* 0x00000000001c8947 */ /* 0x000fea0003800000 */
[----:B------:R-:W1:Y:S02]  /*1270*/  LDC.64 R2, c[0x0][0x598] ;  /* 0x00016600ff027b82 */ /* 0x000e640000000a00 */
[----:B-1----:R-:W2:Y:S02]  /*1280*/  LDG.E.64 R2, desc[UR36][R2.64] ;  /* 0x0000002402027981 */ /* 0x002ea4000c1e1b00 */
[----:B--2---:R-:W-:-:S04]  /*1290*/  ISETP.NE.U32.AND P0, PT, R2, RZ, PT ;  /* 0x000000ff0200720c */ /* 0x004fc80003f05070 */
[----:B------:R-:W-:-:S13]  /*12a0*/  ISETP.NE.AND.EX P0, PT, R3, RZ, PT, P0 ;  /* 0x000000ff0300720c */ /* 0x000fda0003f05300 */
[----:B------:R-:W-:Y:S05]  /*12b0*/  @!P0 BRA `(.L_x_12) ;  /* 0x0000000000088947 */ /* 0x000fea0003800000 */
[----:B------:R1:W5:Y:S01]  /*12c0*/  LD.E R17, desc[UR36][R2.64] ;  /* 0x0000002402117980 */ /* 0x000362000c101900 */
[----:B------:R-:W-:Y:S05]  /*12d0*/  BRA `(.L_x_13) ;  /* 0x0000000000247947 */ /* 0x000fea0003800000 */
.L_x_12:
[----:B------:R-:W-:Y:S02]  /*12e0*/  ULDC.64 UR4, c[0x0][0x588] ;  /* 0x0001620000047ab9 */ /* 0x000fe40000000a00 */
[----:B------:R-:W-:-:S04]  /*12f0*/  ISETP.NE.U32.AND P0, PT, RZ, UR4, PT ;  /* 0x00000004ff007c0c */ /* 0x000fc8000bf05070 */
[----:B------:R-:W-:-:S13]  /*1300*/  ISETP.NE.AND.EX P0, PT, RZ, UR5, PT, P0 ;  /* 0x00000005ff007c0c */ /* 0x000fda000bf05300 */
[----:B------:R-:W-:Y:S05]  /*1310*/  @!P0 BRA `(.L_x_14) ;  /* 0x00000000000c8947 */ /* 0x000fea0003800000 */
[----:B------:R-:W1:Y:S02]  /*1320*/  LDC.64 R2, c[0x0][0x588] ;  /* 0x00016200ff027b82 */ /* 0x000e640000000a00 */
[----:B-1----:R2:W5:Y:S01]  /*1330*/  LDG.E R17, desc[UR36][R2.64] ;  /* 0x0000002402117981 */ /* 0x002562000c1e1900 */
[----:B------:R-:W-:Y:S05]  /*1340*/  BRA `(.L_x_13) ;  /* 0x0000000000087947 */ /* 0x000fea0003800000 */
.L_x_14:
[----:B------:R-:W-:Y:S02]  /*1350*/  ULDC UR4, c[0x0][0x580] ;  /* 0x0001600000047ab9 */ /* 0x000fe40000000800 */
[----:B------:R-:W-:-:S07]  /*1360*/  IMAD.U32 R17, RZ, RZ, UR4 ;  /* 0x00000004ff117e24 */ /* 0x000fce000f8e00ff */
.L_x_13:
[----:B------:R-:W-:Y:S02]  /*1370*/  ULDC.64 UR4, c[0x0][0x5a0] ;  /* 0x0001680000047ab9 */ /* 0x000fe40000000a00 */
[----:B------:R-:W-:-:S04]  /*1380*/  ISETP.NE.U32.AND P0, PT, RZ, UR4, PT ;  /* 0x00000004ff007c0c */ /* 0x000fc8000bf05070 */
[----:B------:R-:W-:-:S13]  /*1390*/  ISETP.NE.AND.EX P0, PT, RZ, UR5, PT, P0 ;  /* 0x00000005ff007c0c */ /* 0x000fda000bf05300 */
[----:B------:R-:W-:Y:S05]  /*13a0*/  @!P0 BRA `(.L_x_15) ;  /* 0x00000000001c8947 */ /* 0x000fea0003800000 */
[----:B-12---:R-:W1:Y:S02]  /*13b0*/  LDC.64 R2, c[0x0][0x5a0] ;  /* 0x00016800ff027b82 */ /* 0x006e640000000a00 */
[----:B-1----:R-:W2:Y:S02]  /*13c0*/  LDG.E.64 R2, desc[UR36][R2.64] ;  /* 0x0000002402027981 */ /* 0x002ea4000c1e1b00 */
[----:B--2---:R-:W-:-:S04]  /*13d0*/  ISETP.NE.U32.AND P0, PT, R2, RZ, PT ;  /* 0x000000ff0200720c */ /* 0x004fc80003f05070 */
[----:B------:R-:W-:-:S13]  /*13e0*/  ISETP.NE.AND.EX P0, PT, R3, RZ, PT, P0 ;  /* 0x000000ff0300720c */ /* 0x000fda0003f05300 */
[----:B------:R-:W-:Y:S05]  /*13f0*/  @!P0 BRA `(.L_x_15) ;  /* 0x0000000000088947 */ /* 0x000fea0003800000 */
[----:B------:R1:W5:Y:S01]  /*1400*/  LD.E R18, desc[UR36][R2.64] ;  /* 0x0000002402127980 */ /* 0x000362000c101900 */
[----:B------:R-:W-:Y:S05]  /*1410*/  BRA `(.L_x_16) ;  /* 0x0000000000247947 */ /* 0x000fea0003800000 */
.L_x_15:
[----:B------:R-:W-:Y:S02]  /*1420*/  ULDC.64 UR4, c[0x0][0x590] ;  /* 0x0001640000047ab9 */ /* 0x000fe40000000a00 */
[----:B------:R-:W-:-:S04]  /*1430*/  ISETP.NE.U32.AND P0, PT, RZ, UR4, PT ;  /* 0x00000004ff007c0c */ /* 0x000fc8000bf05070 */
[----:B------:R-:W-:-:S13]  /*1440*/  ISETP.NE.AND.EX P0, PT, RZ, UR5, PT, P0 ;  /* 0x00000005ff007c0c */ /* 0x000fda000bf05300 */
[----:B------:R-:W-:Y:S05]  /*1450*/  @!P0 BRA `(.L_x_17) ;  /* 0x00000000000c8947 */ /* 0x000fea0003800000 */
[----:B-12---:R-:W1:Y:S02]  /*1460*/  LDC.64 R2, c[0x0][0x590] ;  /* 0x00016400ff027b82 */ /* 0x006e640000000a00 */
[----:B-1----:R2:W5:Y:S01]  /*1470*/  LDG.E R18, desc[UR36][R2.64] ;  /* 0x0000002402127981 */ /* 0x002562000c1e1900 */
[----:B------:R-:W-:Y:S05]  /*1480*/  BRA `(.L_x_16) ;  /* 0x0000000000087947 */ /* 0x000fea0003800000 */
.L_x_17:
[----:B------:R-:W-:Y:S02]  /*1490*/  ULDC UR4, c[0x0][0x584] ;  /* 0x0001610000047ab9 */ /* 0x000fe40000000800 */
[----:B------:R-:W-:-:S07]  /*14a0*/  IMAD.U32 R18, RZ, RZ, UR4 ;  /* 0x00000004ff127e24 */ /* 0x000fce000f8e00ff */
.L_x_16:
[----:B------:R-:W-:-:S13]  /*14b0*/  LOP3.LUT P0, RZ, R0, 0xff, RZ, 0xc0, !PT ;  /* 0x000000ff00ff7812 */ /* 0x000fda000780c0ff */
[----:B------:R-:W-:Y:S05]  /*14c0*/  @!P0 EXIT ;  /* 0x000000000000894d */ /* 0x000fea0003800000 */
[----:B------:R-:W-:Y:S01]  /*14d0*/  ULDC UR4, c[0x0][0x28c] ;  /* 0x0000a30000047ab9 */ /* 0x000fe20000000800 */
[----:B------:R-:W-:Y:S01]  /*14e0*/  UMOV UR38, URZ ;  /* 0x0000003f00267c82 */ /* 0x000fe20008000000 */
[----:B------:R-:W-:Y:S01]  /*14f0*/  UIADD3 UR4, UR4, 0x1f, URZ ;  /* 0x0000001f04047890 */ /* 0x000fe2000fffe03f */
[----:B------:R-:W-:-:S03]  /*1500*/  UMOV UR39, URZ ;  /* 0x0000003f00277c82 */ /* 0x000fc60008000000 */
[----:B------:R-:W-:-:S04]  /*1510*/  USHF.R.S32.HI UR5, URZ, 0x1f, UR4 ;  /* 0x0000001f3f057899 */ /* 0x000fc80008011404 */
[----:B------:R-:W-:-:S04]  /*1520*/  ULEA.HI UR5, UR5, UR4, URZ, 0x5 ;  /* 0x0000000405057291 */ /* 0x000fc8000f8f283f */
[----:B------:R-:W-:-:S12]  /*1530*/  USHF.R.S32.HI UR44, URZ, 0x5, UR5 ;  /* 0x000000053f2c7899 */ /* 0x000fd80008011405 */
.L_x_553:
[----:B------:R-:W3:Y:S01]  /*1540*/  S2R R0, SR_TID.X ;  /* 0x0000000000007919 */ /* 0x000ee20000002100 */
[----:B----4-:R-:W4:Y:S01]  /*1550*/  S2UR UR7, SR_CgaCtaId ;  /* 0x00000000000779c3 */ /* 0x010f220000008800 */
[----:B------:R-:W-:Y:S02]  /*1560*/  UMOV UR6, 0x400 ;  /* 0x0000040000067882 */ /* 0x000fe40000000000 */
[----:B----4-:R-:W-:Y:S01]  /*1570*/  ULEA UR6, UR7, UR6, 0x18 ;  /* 0x0000000607067291 */ /* 0x010fe2000f8ec03f */
[----:B---3--:R-:W-:-:S04]  /*1580*/  LOP3.LUT R0, R0, 0x80, RZ, 0xc0, !PT ;  /* 0x0000008000007812 */ /* 0x008fc800078ec0ff */
[----:B------:R-:W-:-:S06]  /*1590*/  SHF.R.U32.HI R0, RZ, 0x7, R0 ;  /* 0x00000007ff007819 */ /* 0x000fcc0000011600 */
[----:B------:R-:W3:Y:S02]  /*15a0*/  SHFL.IDX PT, R0, R0, RZ, 0x1f ;  /* 0x00001fff00007589 */ /* 0x000ee400000e0000 */
[----:B---3--:R-:W-:-:S13]  /*15b0*/  R2UR UR4, R0 ;  /* 0x00000000000472ca */ /* 0x008fda00000e0000 */
[----:B------:R-:W-:-:S04]  /*15c0*/  ULEA.HI UR5, UR4, UR4, URZ, 0x1 ;  /* 0x0000000404057291 */ /* 0x000fc8000f8f083f */
[----:B------:R-:W-:-:S04]  /*15d0*/  ULOP3.LUT UR5, UR5, 0x1ffffe, URZ, 0xc0, !UPT ;  /* 0x001ffffe05057892 */ /* 0x000fc8000f8ec03f */
[----:B------:R-:W-:-:S03]  /*15e0*/  UIADD3 UR5, UR4, -UR5, URZ ;  /* 0x8000000504057290 */ /* 0x000fc6000fffe03f */
[----:B------:R-:W-:Y:S01]  /*15f0*/  ULDC UR4, c[0x0][0x28c] ;  /* 0x0000a30000047ab9 */ /* 0x000fe20000000800 */
[----:B------:R-:W-:Y:S01]  /*1600*/  ULEA UR5, UR5, UR6, 0xb ;  /* 0x0000000605057291 */ /* 0x000fe2000f8e583f */
[----:B------:R-:W-:-:S03]  /*1610*/  ISETP.LT.AND P0, PT, RZ, UR4, PT ;  /* 0x00000004ff007c0c */ /* 0x000fc6000bf01270 */
[----:B------:R-:W-:-:S04]  /*1620*/  UIADD3 UR5, UR5, 0x200, URZ ;  /* 0x0000020005057890 */ /* 0x000fc8000fffe03f */
[----:B------:R-:W-:-:S04]  /*1630*/  USHF.R.U32.HI UR5, URZ, 0x4, UR5 ;  /* 0x000000043f057899 */ /* 0x000fc80008011605 */
[----:B------:R-:W-:-:S04]  /*1640*/  ULOP3.LUT UR5, UR5, 0x3fff, URZ, 0xc0, !UPT ;  /* 0x00003fff05057892 */ /* 0x000fc8000f8ec03f */
[----:B------:R-:W-:Y:S01]  /*1650*/  ULOP3.LUT UR45, UR5, 0x10000, URZ, 0xfc, !UPT ;  /* 0x00010000052d7892 */ /* 0x000fe2000f8efc3f */
[----:B------:R-:W-:Y:S11]  /*1660*/  @P0 BRA `(.L_x_18) ;  /* 0x0000000000400947 */ /* 0x000ff60003800000 */
[----:B------:R-:W-:Y:S01]  /*1670*/  MOV R0, 0x0 ;  /* 0x0000000000007802 */ /* 0x000fe20000000f00 */
[----:B------:R-:W-:Y:S01]  /*1680*/  ULDC.64 UR4, c[0x4][0x68] ;  /* 0x01001a0000047ab9 */ /* 0x000fe20000000a00 */
[----:B------:R-:W-:Y:S01]  /*1690*/  ULDC.64 UR6, c[0x4][0x8] ;  /* 0x0100020000067ab9 */ /* 0x000fe20000000a00 */
[----:B------:R-:W-:Y:S01]  /*16a0*/  IMAD.U32 R4, RZ, RZ, UR4 ;  /* 0x00000004ff047e24 */ /* 0x000fe2000f8e00ff */
[----:B-12---:R1:W2:Y:S01]  /*16b0*/  LDC.64 R2, c[0x4][R0] ;  /* 0x0100000000027b82 */ /* 0x0062a20000000a00 */
[----:B------:R-:W-:Y:S01]  /*16c0*/  IMAD.U32 R5, RZ, RZ, UR5 ;  /* 0x00000005ff057e24 */ /* 0x000fe2000f8e00ff */
[----:B------:R-:W-:Y:S01]  /*16d0*/  ULDC.64 UR4, c[0x4][0x70] ;  /* 0x01001c0000047ab9 */ /* 0x000fe20000000a00 */
[----:B------:R-:W-:Y:S02]  /*16e0*/  IMAD.U32 R10, RZ, RZ, UR6 ;  /* 0x00000006ff0a7e24 */ /* 0x000fe4000f8e00ff */
[----:B0-----:R-:W-:Y:S02]  /*16f0*/  IMAD.U32 R6, RZ, RZ, UR4 ;  /* 0x00000004ff067e24 */ /* 0x001fe4000f8e00ff */
[----:B------:R-:W-:-:S02]  /*1700*/  IMAD.U32 R7, RZ, RZ, UR5 ;  /* 0x00000005ff077e24 */ /* 0x000fc4000f8e00ff */
[----:B------:R-:W-:Y:S02]  /*1710*/  IMAD.U32 R11, RZ, RZ, UR7 ;  /* 0x00000007ff0b7e24 */ /* 0x000fe4000f8e00ff */
[----:B------:R-:W-:Y:S02]  /*1720*/  IMAD.MOV.U32 R8, RZ, RZ, 0x1e1 ;  /* 0x000001e1ff087424 */ /* 0x000fe400078e00ff */
[----:B------:R-:W-:Y:S02]  /*1730*/  IMAD.MOV.U32 R12, RZ, RZ, 0x1 ;  /* 0x00000001ff0c7424 */ /* 0x000fe400078e00ff */
[----:B-1----:R-:W-:-:S07]  /*1740*/  IMAD.MOV.U32 R13, RZ, RZ, RZ ;  /* 0x000000ffff0d7224 */ /* 0x002fce00078e00ff */
[----:B------:R-:W-:-:S07]  /*1750*/  LEPC R20, `(.L_x_18) ;  /* 0x000000001014794e */ /* 0x000fce0000000000 */
[----:B--2--5:R-:W-:Y:S05]  /*1760*/  CALL.ABS.NOINC R2 ;  /* 0x0000000002007343 */ /* 0x024fea0003c00000 */
.L_x_18:
[----:B------:R-:W-:-:S06]  /*1770*/  ULOP3.LUT UR4, UR40, 0x1, URZ, 0xfc, !UPT ;  /* 0x0000000128047892 */ /* 0x000fcc000f8efc3f */
[----:B------:R-:W-:-:S05]  /*1780*/  IMAD.U32 R0, RZ, RZ, UR4 ;  /* 0x00000004ff007e24 */ /* 0x000fca000f8e00ff */
[----:B------:R-:W-:-:S13]  /*1790*/  ISETP.NE.AND P0, PT, R0, 0x3, PT ;  /* 0x000000030000780c */ /* 0x000fda0003f05270 */
[----:B------:R-:W-:Y:S05]  /*17a0*/  @!P0 BRA `(.L_x_19) ;  /* 0x0000000000048947 */ /* 0x000fea0003800000 */
[----:B------:R-:W-:Y:S01]  /*17b0*/  BPT.TRAP 0x1 ;  /* 0x000000040000795c */ /* 0x000fe20000300000 */
.L_x_19:
[----:B------:R-:W3:Y:S01]  /*17c0*/  S2UR UR5, SR_CgaCtaId ;  /* 0x00000000000579c3 */ /* 0x000ee20000008800 */
[----:B------:R-:W-:Y:S01]  /*17d0*/  UMOV UR4, 0x400 ;  /* 0x0000040000047882 */ /* 0x000fe20000000000 */
[----:B-12---:R-:W-:Y:S02]  /*17e0*/  IMAD.U32 R2, RZ, RZ, UR38 ;  /* 0x00000026ff027e24 */ /* 0x006fe4000f8e00ff */
[----:B------:R-:W-:-:S03]  /*17f0*/  IMAD.U32 R3, RZ, RZ, UR39 ;  /* 0x00000027ff037e24 */ /* 0x000fc6000f8e00ff */
[----:B------:R-:W-:Y:S01]  /*1800*/  SHF.L.U32 R2, R2, 0x1f, RZ ;  /* 0x0000001f02027819 */ /* 0x000fe200000006ff */
[----:B---3--:R-:W-:-:S06]  /*1810*/  ULEA UR4, UR5, UR4, 0x18 ;  /* 0x0000000405047291 */ /* 0x008fcc000f8ec03f */
[----:B------:R-:W-:-:S04]  /*1820*/  IMAD.U32 R0, RZ, RZ, UR4 ;  /* 0x00000004ff007e24 */ /* 0x000fc8000f8e00ff */
[----:B------:R-:W-:-:S04]  /*1830*/  IMAD R3, R3, 0x8, R0 ;  /* 0x0000000803037824 */ /* 0x000fc800078e0200 */
[----:B------:R1:W2:Y:S01]  /*1840*/  SYNCS.PHASECHK.TRANS64.TRYWAIT P1, [R3+URZ], R2 ;  /* 0x00000002030075a7 */ /* 0x0002a2000802017f */
[----:B------:R-:W-:Y:S05]  /*1850*/  @!P0 BRA `(.L_x_20) ;  /* 0x0000000000048947 */ /* 0x000fea0003800000 */
[----:B------:R-:W-:Y:S01]  /*1860*/  BPT.TRAP 0x1 ;  /* 0x000000040000795c */ /* 0x000fe20000300000 */
.L_x_20:
[----:B--2---:R-:W-:Y:S05]  /*1870*/  @P1 BRA `(.L_x_21) ;  /* 0x0000000000081947 */ /* 0x004fea0003800000 */
[----:B------:R-:W2:Y:S02]  /*1880*/  SYNCS.PHASECHK.TRANS64.TRYWAIT P1, [R3+URZ], R2 ;  /* 0x00000002030075a7 */ /* 0x000ea4000802017f */
[----:B--2---:R-:W-:Y:S05]  /*1890*/  @!P1 BRA `(.L_x_22) ;  /* 0x00000110008c9947 */ /* 0x004fea0003800000 */
.L_x_21:
[----:B------:R-:W-:-:S04]  /*18a0*/  UISETP.LT.AND UP0, UPT, UR44, 0x1, UPT ;  /* 0x000000012c00788c */ /* 0x000fc8000bf01270 */
[----:B------:R-:W-:-:S06]  /*18b0*/  USEL UR4, UR44, 0x1, UP0 ;  /* 0x000000012c047887 */ /* 0x000fcc0008000000 */
[----:B------:R-:W-:Y:S01]  /*18c0*/  IMAD.U32 R4, RZ, RZ, UR4 ;  /* 0x00000004ff047e24 */ /* 0x000fe2000f8e00ff */
[----:B------:R-:W-:Y:S05]  /*18d0*/  WARPSYNC.ALL ;  /* 0x0000000000007948 */ /* 0x000fea0003800000 */
[----:B------:R-:W-:-:S04]  /*18e0*/  IADD3 R4, -R4, UR44, RZ ;  /* 0x0000002c04047c10 */ /* 0x000fc8000fffe1ff */
[----:B------:R-:W-:Y:S02]  /*18f0*/  ISETP.GE.AND P1, PT, R4, 0x1, PT ;  /* 0x000000010400780c */ /* 0x000fe40003f26270 */
[----:B------:R-:W-:Y:S01]  /*1900*/  R2UR UR4, R0 ;  /* 0x00000000000472ca */ /* 0x000fe200000e0000 */
[----:B------:R-:W-:Y:S01]  /*1910*/  WARPGROUP.ARRIVE ;  /* 0x00000000000079c5 */ /* 0x000fe20000000000 */
[----:B------:R-:W-:Y:S01]  /*1920*/  UMOV UR5, 0xc0000010 ;  /* 0xc000001000057882 */ /* 0x000fe20000000000 */
[----:B------:R-:W-:-:S10]  /*1930*/  UMOV UR7, 0xc0000010 ;  /* 0xc000001000077882 */ /* 0x000fd40000000000 */
[----:B------:R-:W-:-:S04]  /*1940*/  UIADD3 UR4, UR4, 0x1c200, URZ ;  /* 0x0001c20004047890 */ /* 0x000fc8000fffe03f */
[----:B------:R-:W-:-:S04]  /*1950*/  USHF.R.U32.HI UR4, URZ, 0x4, UR4 ;  /* 0x000000043f047899 */ /* 0x000fc80008011604 */
[----:B------:R-:W-:-:S04]  /*1960*/  ULOP3.LUT UR4, UR4, 0x3fff, URZ, 0xc0, !UPT ;  /* 0x00003fff04047892 */ /* 0x000fc8000f8ec03f */
[----:B------:R-:W-:Y:S02]  /*1970*/  ULOP3.LUT UR9, UR4, 0x10000, URZ, 0xfc, !UPT ;  /* 0x0001000004097892 */ /* 0x000fe4000f8efc3f */
[----:B------:R-:W-:Y:S02]  /*1980*/  ULEA UR4, UR39, UR45, 0x9 ;  /* 0x0000002d27047291 */ /* 0x000fe4000f8e483f */
[----:B------:R-:W-:-:S09]  /*1990*/  ULEA UR6, UR39, UR9, 0x9 ;  /* 0x0000000927067291 */ /* 0x000fd2000f8e483f */
[----:B------:R-:W-:Y:S01]  /*19a0*/  IGMMA.64x256x32.S8.S8 R24, gdesc[UR4], RZ, !UPT, gsb0 ;  /* 0x06600000041879f1 */ /* 0x000fe2000c0410ff */
[----:B------:R-:W-:Y:S01]  /*19b0*/  UIADD3 UR4, UR4, 0x100, URZ ;  /* 0x0000010004047890 */ /* 0x000fe2000fffe03f */
[----:B------:R-:W-:Y:S01]  /*19c0*/  UMOV UR5, 0xc0000010 ;  /* 0xc000001000057882 */ /* 0x000fe20000000000 */
[----:B------:R-:W-:Y:S02]  /*19d0*/  WARPGROUP.DEPBAR.LE gsb0, 0x0 ;  /* 0x00008000000079c5 */ /* 0x000fe40000010000 */
[----:B------:R-:W-:Y:S04]  /*19e0*/  STL.64 [R1], R24 ;  /* 0x0000001801007387 */ /* 0x000fe80000100a00 */
[----:B------:R-:W-:Y:S04]  /*19f0*/  STL.64 [R1+0x8], R26 ;  /* 0x0000081a01007387 */ /* 0x000fe80000100a00 */
        /* <DEDUP_REMOVED lines=61> */
[----:B------:R3:W-:Y:S02]  /*1dd0*/  STL.64 [R1+0x1f8], R150 ;  /* 0x0001f89601007387 */ /* 0x0007e40000100a00 */
[----:B---3--:R-:W-:-:S06]  /*1de0*/  WARPGROUP.ARRIVE ;  /* 0x00000000000079c5 */ /* 0x008fcc0000000000 */
[----:B------:R-:W-:Y:S03]  /*1df0*/  IGMMA.64x256x32.S8.S8 R24, gdesc[UR4], RZ, !UPT, gsb0 ;  /* 0x06600000041879f1 */ /* 0x000fe6000c0410ff */
[----:B------:R-:W-:Y:S02]  /*1e00*/  WARPGROUP.DEPBAR.LE gsb0, 0x0 ;  /* 0x00008000000079c5 */ /* 0x000fe40000010000 */
[----:B------:R-:W-:Y:S05]  /*1e10*/  @!P1 BRA `(.L_x_23) ;  /* 0x0000000c00989947 */ /* 0x000fea0003800000 */
[----:B------:R-:W-:Y:S02]  /*1e20*/  UIADD3 UR4, UR39, 0x1, URZ ;  /* 0x0000000127047890 */ /* 0x000fe4000fffe03f */
[----:B-12---:R-:W-:Y:S02]  /*1e30*/  IMAD.U32 R2, RZ, RZ, UR39 ;  /* 0x00000027ff027e24 */ /* 0x006fe4000f8e00ff */
[----:B------:R-:W-:-:S04]  /*1e40*/  UISETP.NE.AND UP0, UPT, UR4, 0xe, UPT ;  /* 0x0000000e0400788c */ /* 0x000fc8000bf05270 */
[----:B------:R-:W-:Y:S02]  /*1e50*/  USEL UR5, URZ, 0x1, UP0 ;  /* 0x000000013f057887 */ /* 0x000fe40008000000 */
[----:B------:R-:W-:Y:S02]  /*1e60*/  USEL UR8, UR4, URZ, UP0 ;  /* 0x0000003f04087287 */ /* 0x000fe40008000000 */
[----:B------:R-:W-:-:S06]  /*1e70*/  ULOP3.LUT UR5, UR38, UR5, URZ, 0x3c, !UPT ;  /* 0x0000000526057292 */ /* 0x000fcc000f8e3c3f */
[----:B------:R-:W-:-:S07]  /*1e80*/  IMAD.U32 R3, RZ, RZ, UR5 ;  /* 0x00000005ff037e24 */ /* 0x000fce000f8e00ff */
.L_x_30:
[----:B------:R-:W-:Y:S05]  /*1e90*/  @!P0 BRA `(.L_x_24) ;  /* 0x0000000000048947 */ /* 0x000fea0003800000 */
[----:B------:R-:W-:Y:S01]  /*1ea0*/  BPT.TRAP 0x1 ;  /* 0x000000040000795c */ /* 0x000fe20000300000 */
.L_x_24:
[----:B------:R-:W1:Y:S01]  /*1eb0*/  S2UR UR5, SR_CgaCtaId ;  /* 0x00000000000579c3 */ /* 0x000e620000008800 */
[----:B------:R-:W-:Y:S01]  /*1ec0*/  UMOV UR4, 0x400 ;  /* 0x0000040000047882 */ /* 0x000fe20000000000 */
[----:B------:R-:W-:Y:S01]  /*1ed0*/  IMAD.U32 R5, RZ, RZ, UR8 ;  /* 0x00000008ff057e24 */ /* 0x000fe2000f8e00ff */
[----:B0-----:R-:W-:Y:S01]  /*1ee0*/  SHF.L.U32 R6, R3, 0x1f, RZ ;  /* 0x0000001f03067819 */ /* 0x001fe200000006ff */
[----:B-1----:R-:W-:-:S06]  /*1ef0*/  ULEA UR4, UR5, UR4, 0x18 ;  /* 0x0000000405047291 */ /* 0x002fcc000f8ec03f */
[----:B------:R-:W-:-:S04]  /*1f00*/  IMAD.U32 R0, RZ, RZ, UR4 ;  /* 0x00000004ff007e24 */ /* 0x000fc8000f8e00ff */
[----:B------:R-:W-:-:S04]  /*1f10*/  IMAD R5, R5, 0x8, R0 ;  /* 0x0000000805057824 */ /* 0x000fc800078e0200 */
[----:B------:R0:W1:Y:S01]  /*1f20*/  SYNCS.PHASECHK.TRANS64.TRYWAIT P1, [R5+URZ], R6 ;  /* 0x00000006050075a7 */ /* 0x000062000802017f */
[----:B------:R-:W-:Y:S05]  /*1f30*/  @!P0 BRA `(.L_x_25) ;  /* 0x0000000000048947 */ /* 0x000fea0003800000 */
[----:B------:R-:W-:Y:S01]  /*1f40*/  BPT.TRAP 0x1 ;  /* 0x000000040000795c */ /* 0x000fe20000300000 */
.L_x_25:
[----:B-1----:R-:W-:Y:S05]  /*1f50*/  @P1 BRA `(.L_x_26) ;  /* 0x0000000000081947 */ /* 0x002fea0003800000 */
[----:B------:R-:W1:Y:S02]  /*1f60*/  SYNCS.PHASECHK.TRANS64.TRYWAIT P1, [R5+URZ], R6 ;  /* 0x00000006050075a7 */ /* 0x000e64000802017f */
[----:B-1----:R-:W-:Y:S05]  /*1f70*/  @!P1 BRA `(.L_x_27) ;  /* 0x0000010800e89947 */ /* 0x002fea0003800000 */
.L_x_26:
[----:B------:R-:W-:Y:S04]  /*1f80*/  STL [R1+0x2b8], R155 ;  /* 0x0002b89b01007387 */ /* 0x000fe80000100800 */
        /* <DEDUP_REMOVED lines=21> */
[----:B------:R2:W-:Y:S04]  /*20e0*/  STL.64 [R1+0x208], R108 ;  /* 0x0002086c01007387 */ /* 0x0005e80000100a00 */
[----:B--2---:R-:W2:Y:S04]  /*20f0*/  LDL.LU.64 R108, [R1] ;  /* 0x00000000016c7983 */ /* 0x004ea80000300a00 */
[----:B------:R-:W2:Y:S04]  /*2100*/  LDL.LU.64 R110, [R1+0x8] ;  /* 0x00000800016e7983 */ /* 0x000ea80000300a00 */
        /* <DEDUP_REMOVED lines=61> */
[----:B------:R-:W2:Y:S01]  /*24e0*/  LDL.LU.64 R234, [R1+0x1f8] ;  /* 0x0001f80001ea7983 */ /* 0x000ea20000300a00 */
[----:B------:R-:W-:-:S02]  /*24f0*/  ULEA UR4, UR8, UR45, 0x9 ;  /* 0x0000002d08047291 */ /* 0x000fc4000f8e483f */
[----:B------:R-:W-:Y:S01]  /*2500*/  ULEA UR6, UR8, UR9, 0x9 ;  /* 0x0000000908067291 */ /* 0x000fe2000f8e483f */
[----:B------:R-:W-:Y:S01]  /*2510*/  UMOV UR5, 0xc0000010 ;  /* 0xc000001000057882 */ /* 0x000fe20000000000 */
[----:B------:R-:W-:Y:S01]  /*2520*/  UMOV UR7, 0xc0000010 ;  /* 0xc000001000077882 */ /* 0x000fe20000000000 */
[----:B--2---:R-:W-:-:S06]  /*2530*/  WARPGROUP.ARRIVE ;  /* 0x00000000000079c5 */ /* 0x004fcc0000000000 */
[----:B------:R-:W-:Y:S03]  /*2540*/  IGMMA.64x256x32.S8.S8 R108, gdesc[UR4], R108, gsb0 ;  /* 0x06600000046c79f1 */ /* 0x000fe6000804106c */
        /* <DEDUP_REMOVED lines=65> */
[----:B--2---:R3:W5:Y:S04]  /*2960*/  LDL.LU R155, [R1+0x2b8] ;  /* 0x0002b800019b7983 */ /* 0x0047680000300800 */
        /* <DEDUP_REMOVED lines=22> */
[----:B------:R-:W-:Y:S01]  /*2ad0*/  UIADD3 UR4, UR4, 0x100, URZ ;  /* 0x0000010004047890 */ /* 0x000fe2000fffe03f */
[----:B------:R-:W-:Y:S01]  /*2ae0*/  UMOV UR5, 0xc0000010 ;  /* 0xc000001000057882 */ /* 0x000fe20000000000 */
[----:B--2---:R-:W-:-:S07]  /*2af0*/  WARPGROUP.ARRIVE ;  /* 0x00000000000079c5 */ /* 0x004fce0000000000 */
[----:B------:R-:W-:Y:S03]  /*2b00*/  IGMMA.64x256x32.S8.S8 R24, gdesc[UR4], R24, gsb0 ;  /* 0x06600000041879f1 */ /* 0x000fe60008041018 */
[----:B------:R-:W-:Y:S02]  /*2b10*/  WARPGROUP.DEPBAR.LE gsb0, 0x0 ;  /* 0x00008000000079c5 */ /* 0x000fe40000010000 */
[----:B---3--:R-:W-:Y:S05]  /*2b20*/  @!P0 BRA `(.L_x_28) ;  /* 0x0000000000048947 */ /* 0x008fea0003800000 */
[----:B------:R-:W-:Y:S01]  /*2b30*/  BPT.TRAP 0x1 ;  /* 0x000000040000795c */ /* 0x000fe20000300000 */
.L_x_28:
[----:B------:R-:W-:Y:S01]  /*2b40*/  ISETP.NE.AND P1, PT, R19, RZ, PT ;  /* 0x000000ff1300720c */ /* 0x000fe20003f25270 */
[----:B------:R-:W-:-:S12]  /*2b50*/  UISETP.GT.U32.AND UP0, UPT, UR40, 0x1, UPT ;  /* 0x000000012800788c */ /* 0x000fd8000bf04070 */
[----:B01----:R-:W-:-:S04]  /*2b60*/  @P1 IMAD R5, R2, 0x8, R0 ;  /* 0x0000000802051824 */ /* 0x003fc800078e0200 */
[----:B------:R-:W-:-:S05]  /*2b70*/  @P1 VIADD R5, R5, 0x70 ;  /* 0x0000007005051836 */ /* 0x000fca0000000000 */
[----:B-----5:R-:W-:-:S04]  /*2b80*/  @P1 PRMT R5, R155, 0x654, R5 ;  /* 0x000006549b051816 */ /* 0x020fc80000000005 */
[----:B------:R0:W-:Y:S01]  /*2b90*/  @P1 SYNCS.ARRIVE.TRANS64.RED.A1T0 RZ, [R5+URZ], RZ ;  /* 0x000000ff05ff19a7 */ /* 0x0001e2000810043f */
[----:B------:R-:W-:-:S13]  /*2ba0*/  PLOP3.LUT P1, PT, PT, PT, UP0, 0x80, 0x0 ;  /* 0x000000000000781c */ /* 0x000fda0003f2f008 */
[----:B0-----:R-:W-:Y:S05]  /*2bb0*/  @P1 BRA `(.L_x_29) ;  /* 0x0000000000041947 */ /* 0x001fea0003800000 */
[----:B------:R-:W-:Y:S01]  /*2bc0*/  BPT.TRAP 0x1 ;  /* 0x000000040000795c */ /* 0x000fe20000300000 */
.L_x_29:
[----:B------:R-:W-:Y:S01]  /*2bd0*/  UIADD3 UR8, UR8, 0x1, URZ ;  /* 0x0000000108087890 */ /* 0x000fe2000fffe03f */
[----:B------:R-:W-:Y:S01]  /*2be0*/  ISETP.GT.AND P2, PT, R4, 0x1, PT ;  /* 0x000000010400780c */ /* 0x000fe20003f44270 */
[----:B------:R-:W-:Y:S02]  /*2bf0*/  VIADD R2, R2, 0x1 ;  /* 0x0000000102027836 */ /* 0x000fe40000000000 */
[----:B------:R-:W-:Y:S01]  /*2c00*/  UISETP.NE.AND UP0, UPT, UR8, 0xe, UPT ;  /* 0x0000000e0800788c */ /* 0x000fe2000bf05270 */
[----:B------:R-:W-:Y:S02]  /*2c10*/  VIADD R4, R4, 0xffffffff ;  /* 0xffffffff04047836 */ /* 0x000fe40000000000 */
[C---:B------:R-:W-:Y:S01]  /*2c20*/  ISETP.NE.AND P1, PT, R2.reuse, 0xe, PT ;  /* 0x0000000e0200780c */ /* 0x040fe20003f25270 */
[----:B------:R-:W-:Y:S02]  /*2c30*/  USEL UR4, URZ, 0x1, UP0 ;  /* 0x000000013f047887 */ /* 0x000fe40008000000 */
[----:B------:R-:W-:Y:S01]  /*2c40*/  USEL UR8, UR8, URZ, UP0 ;  /* 0x0000003f08087287 */ /* 0x000fe20008000000 */
[----:B------:R-:W-:-:S03]  /*2c50*/  SEL R2, R2, RZ, P1 ;  /* 0x000000ff02027207 */ /* 0x000fc60000800000 */
[----:B------:R-:W-:Y:S01]  /*2c60*/  LOP3.LUT R3, R3, UR4, RZ, 0x3c, !PT ;  /* 0x0000000403037c12 */ /* 0x000fe2000f8e3cff */
[----:B------:R-:W-:Y:S07]  /*2c70*/  @P2 BRA `(.L_x_30) ;  /* 0xfffffff000842947 */ /* 0x000fee000383ffff */
.L_x_23:
[----:B-12---:R-:W1:Y:S02]  /*2c80*/  LDC R2, c[0x0][0x28c] ;  /* 0x0000a300ff027b82 */ /* 0x006e640000000800 */
[----:B-1----:R-:W-:-:S13]  /*2c90*/  ISETP.GE.AND P1, PT, R2, 0x1, PT ;  /* 0x000000010200780c */ /* 0x002fda0003f26270 */
[----:B------:R-:W-:Y:S05]  /*2ca0*/  @!P1 BRA `(.L_x_31) ;  /* 0x0000000000589947 */ /* 0x000fea0003800000 */
[----:B------:R-:W-:Y:S05]  /*2cb0*/  @!P0 BRA `(.L_x_32) ;  /* 0x0000000000048947 */ /* 0x000fea0003800000 */
[----:B------:R-:W-:Y:S01]  /*2cc0*/  BPT.TRAP 0x1 ;  /* 0x000000040000795c */ /* 0x000fe20000300000 */
.L_x_32:
[----:B------:R-:W-:Y:S01]  /*2cd0*/  ISETP.NE.AND P0, PT, R19, RZ, PT ;  /* 0x000000ff1300720c */ /* 0x000fe20003f05270 */
[----:B------:R-:W-:-:S12]  /*2ce0*/  BSSY B0, `(.L_x_33) ;  /* 0x000000e000007945 */ /* 0x000fd80003800000 */
[----:B------:R-:W-:Y:S05]  /*2cf0*/  @!P0 BRA `(.L_x_34) ;  /* 0x0000000000308947 */ /* 0x000fea0003800000 */
[----:B------:R-:W-:-:S04]  /*2d00*/  UISETP.LT.AND UP0, UPT, UR44, 0x1, UPT ;  /* 0x000000012c00788c */ /* 0x000fc8000bf01270 */
[----:B------:R-:W-:-:S04]  /*2d10*/  USEL UR6, UR44, 0x1, UP0 ;  /* 0x000000012c067887 */ /* 0x000fc80008000000 */
[----:B------:R-:W-:-:S04]  /*2d20*/  UIADD3 UR6, UR39, UR44, -UR6 ;  /* 0x0000002c27067290 */ /* 0x000fc8000fffe806 */
[----:B------:R-:W-:-:S04]  /*2d30*/  USHF.R.U32.HI UR4, URZ, 0x1, UR6 ;  /* 0x000000013f047899 */ /* 0x000fc80008011606 */
[----:B------:R-:W-:-:S04]  /*2d40*/  UIMAD.WIDE.U32 UR4, UR4, -0x6db6db6d, URZ ;  /* 0x92492493040478a5 */ /* 0x000fc8000f8e003f */
[----:B------:R-:W-:-:S04]  /*2d50*/  USHF.R.U32.HI UR4, URZ, 0x2, UR5 ;  /* 0x000000023f047899 */ /* 0x000fc80008011605 */
[----:B------:R-:W-:-:S06]  /*2d60*/  UIMAD UR6, UR4, -0xe, UR6 ;  /* 0xfffffff2040678a4 */ /* 0x000fcc000f8e0206 */
[----:B------:R-:W-:-:S04]  /*2d70*/  IMAD.U32 R2, RZ, RZ, UR6 ;  /* 0x00000006ff027e24 */ /* 0x000fc8000f8e00ff */
[----:B------:R-:W-:-:S04]  /*2d80*/  IMAD R0, R2, 0x8, R0 ;  /* 0x0000000802007824 */ /* 0x000fc800078e0200 */
[----:B------:R-:W-:-:S05]  /*2d90*/  VIADD R0, R0, 0x70 ;  /* 0x0000007000007836 */ /* 0x000fca0000000000 */
[----:B------:R-:W-:-:S04]  /*2da0*/  PRMT R0, R155, 0x654, R0 ;  /* 0x000006549b007816 */ /* 0x000fc80000000000 */
[----:B------:R1:W-:Y:S03]  /*2db0*/  SYNCS.ARRIVE.TRANS64.RED.A1T0 RZ, [R0+URZ], RZ ;  /* 0x000000ff00ff79a7 */ /* 0x0003e6000810043f */
.L_x_34:
[----:B------:R-:W-:Y:S05]  /*2dc0*/  BSYNC B0 ;  /* 0x0000000000007941 */ /* 0x000fea0003800000 */
.L_x_33:
[----:B------:R-:W-:-:S06]  /*2dd0*/  UISETP.GT.U32.AND UP0, UPT, UR40, 0x1, UPT ;  /* 0x000000012800788c */ /* 0x000fcc000bf04070 */
[----:B------:R-:W-:-:S13]  /*2de0*/  PLOP3.LUT P0, PT, PT, PT, UP0, 0x80, 0x0 ;  /* 0x000000000000781c */ /* 0x000fda0003f0f008 */
[----:B------:R-:W-:Y:S05]  /*2df0*/  @P0 BRA `(.L_x_31) ;  /* 0x0000000000040947 */ /* 0x000fea0003800000 */
[----:B------:R-:W-:Y:S01]  /*2e00*/  BPT.TRAP 0x1 ;  /* 0x000000040000795c */ /* 0x000fe20000300000 */
.L_x_31:
[----:B0-----:R-:W0:Y:S01]  /*2e10*/  S2R R6, SR_TID.X ;  /* 0x0000000000067919 */ /* 0x001e220000002100 */
[----:B------:R-:W-:Y:S01]  /*2e20*/  IMAD.MOV.U32 R13, RZ, RZ, 0x6540 ;  /* 0x00006540ff0d7424 */ /* 0x000fe200078e00ff */
[----:B------:R-:W-:Y:S02]  /*2e30*/  UIMAD.WIDE UR8, UR42, 0x100, URZ ;  /* 0x000001002a0878a5 */ /* 0x000fe4000f8e023f */
[----:B------:R-:W-:Y:S01]  /*2e40*/  USHF.R.S32.HI UR10, URZ, 0x1f, UR43 ;  /* 0x0000001f3f0a7899 */ /* 0x000fe2000801142b */
[----:B------:R-:W-:Y:S01]  /*2e50*/  ULDC.64 UR6, c[0x0][0x5d0] ;  /* 0x0001740000067ab9 */ /* 0x000fe20000000a00 */
[----:B------:R-:W-:Y:S02]  /*2e60*/  ULDC UR5, c[0x0][0x288] ;  /* 0x0000a20000057ab9 */ /* 0x000fe40000000800 */
[----:B------:R-:W-:Y:S02]  /*2e70*/  UIMAD UR4, UR10, UR6, URZ ;  /* 0x000000060a0472a4 */ /* 0x000fe4000f8e023f */
[----:B------:R-:W-:-:S02]  /*2e80*/  USHF.L.U32 UR42, UR42, 0x8, URZ ;  /* 0x000000082a2a7899 */ /* 0x000fc4000800063f */
[----:B------:R-:W-:Y:S02]  /*2e90*/  UIADD3 UR39, UR44, UR39, URZ ;  /* 0x000000272c277290 */ /* 0x000fe4000fffe03f */
[----:B------:R-:W-:Y:S02]  /*2ea0*/  UIMAD UR4, UR43, UR7, UR4 ;  /* 0x000000072b0472a4 */ /* 0x000fe4000f8e0204 */
[----:B------:R-:W-:Y:S02]  /*2eb0*/  UISETP.GT.U32.AND UP1, UPT, UR39, 0xd, UPT ;  /* 0x0000000d2700788c */ /* 0x000fe4000bf24070 */
[----:B------:R-:W-:Y:S02]  /*2ec0*/  UISETP.GE.U32.AND UP2, UPT, UR44, 0xe, UPT ;  /* 0x0000000e2c00788c */ /* 0x000fe4000bf46070 */
[----:B------:R-:W-:Y:S01]  /*2ed0*/  UISETP.LT.U32.AND UP1, UPT, UR44, 0xe, UP1 ;  /* 0x0000000e2c00788c */ /* 0x000fe20008f21070 */
[--C-:B0-----:R-:W-:Y:S01]  /*2ee0*/  SHF.R.U32.HI R2, RZ, 0x7, R6.reuse ;  /* 0x00000007ff027819 */ /* 0x101fe20000011606 */
[----:B------:R-:W-:Y:S01]  /*2ef0*/  IMAD.SHL.U32 R12, R6, 0x2, RZ ;  /* 0x00000002060c7824 */ /* 0x000fe200078e00ff */
[----:B------:R-:W-:-:S02]  /*2f00*/  SHF.R.U32.HI R3, RZ, 0x2, R6 ;  /* 0x00000002ff037819 */ /* 0x000fc40000011606 */
[----:B------:R-:W-:Y:S02]  /*2f10*/  LOP3.LUT R2, R2, 0x1, RZ, 0xc0, !PT ;  /* 0x0000000102027812 */ /* 0x000fe400078ec0ff */
[----:B------:R-:W-:Y:S02]  /*2f20*/  LOP3.LUT R4, R6, 0x60, RZ, 0xc0, !PT ;  /* 0x0000006006047812 */ /* 0x000fe400078ec0ff */
[----:B------:R-:W-:Y:S01]  /*2f30*/  LOP3.LUT R3, R3, 0x7, RZ, 0xc0, !PT ;  /* 0x0000000703037812 */ /* 0x000fe200078ec0ff */
[----:B------:R-:W-:Y:S01]  /*2f40*/  IMAD.SHL.U32 R160, R2, 0x40, RZ ;  /* 0x0000004002a07824 */ /* 0x000fe200078e00ff */
[----:B------:R-:W-:Y:S02]  /*2f50*/  LOP3.LUT R12, R12, 0x6, RZ, 0xc0, !PT ;  /* 0x000000060c0c7812 */ /* 0x000fe400078ec0ff */
[----:B------:R-:W-:Y:S02]  /*2f60*/  SHF.R.U32.HI R4, RZ, 0x1, R4 ;  /* 0x00000001ff047819 */ /* 0x000fe40000011604 */
[----:B------:R-:W-:-:S02]  /*2f70*/  LOP3.LUT R160, R160, 0x40, R3, 0xe2, !PT ;  /* 0x00000040a0a07812 */ /* 0x000fc400078ee203 */
[----:B------:R-:W-:Y:S01]  /*2f80*/  PRMT R12, R12, R13, UR41 ;  /* 0x000000290c0c7e16 */ /* 0x000fe2000800000d */
[----:B------:R-:W-:Y:S01]  /*2f90*/  USHF.L.U32 UR41, UR41, 0x8, URZ ;  /* 0x0000000829297899 */ /* 0x000fe2000800063f */
[----:B-1----:R-:W-:Y:S01]  /*2fa0*/  IADD3 R0, RZ, -R4, -R3 ;  /* 0x80000004ff007210 */ /* 0x002fe20007ffe803 */
[----:B------:R-:W-:Y:S01]  /*2fb0*/  IMAD.MOV.U32 R3, RZ, RZ, -0x2 ;  /* 0xfffffffeff037424 */ /* 0x000fe200078e00ff */
[----:B------:R-:W-:Y:S01]  /*2fc0*/  LOP3.LUT R160, R160, UR8, R4, 0xfe, !PT ;  /* 0x00000008a0a07c12 */ /* 0x000fe2000f8efe04 */
[----:B------:R-:W-:Y:S01]  /*2fd0*/  IMAD.U32 R4, RZ, RZ, UR6 ;  /* 0x00000006ff047e24 */ /* 0x000fe2000f8e00ff */
[----:B------:R-:W-:Y:S01]  /*2fe0*/  SHF.R.S32.HI R13, RZ, 0x1f, R12 ;  /* 0x0000001fff0d7819 */ /* 0x000fe2000001140c */
[----:B------:R-:W-:Y:S01]  /*2ff0*/  ULDC UR6, c[0x0][0x284] ;  /* 0x0000a10000067ab9 */ /* 0x000fe20000000800 */
[----:B------:R-:W-:Y:S01]  /*3000*/  UISETP.GE.AND UP0, UPT, UR41, UR5, UPT ;  /* 0x000000052900728c */ /* 0x000fe2000bf06270 */
[----:B------:R-:W-:Y:S02]  /*3010*/  IMAD R0, R2, -0x40, R0 ;  /* 0xffffffc002007824 */ /* 0x000fe400078e0200 */
[----:B------:R-:W-:Y:S01]  /*3020*/  IMAD.U32 R154, RZ, RZ, UR6 ;  /* 0x00000006ff9a7e24 */ /* 0x000fe2000f8e00ff */
[----:B------:R-:W-:Y:S01]  /*3030*/  UISETP.GE.OR UP0, UPT, UR42, UR6, UP0 ;  /* 0x000000062a00728c */ /* 0x000fe20008706670 */
[----:B------:R-:W-:Y:S01]  /*3040*/  IMAD.WIDE.U32 R4, R4, UR43, R12 ;  /* 0x0000002b04047c25 */ /* 0x000fe2000f8e000c */
[----:B------:R-:W-:-:S02]  /*3050*/  USEL UR6, URZ, 0x1, !UP1 ;  /* 0x000000013f067887 */ /* 0x000fc4000c800000 */
[----:B------:R-:W-:Y:S01]  /*3060*/  IADD3 R154, R154, -UR42, R0 ;  /* 0x8000002a9a9a7c10 */ /* 0x000fe2000fffe000 */
[----:B------:R-:W-:Y:S01]  /*3070*/  VIADD R5, R5, UR4 ;  /* 0x0000000405057c36 */ /* 0x000fe20008000000 */
[----:B------:R-:W-:Y:S01]  /*3080*/  LOP3.LUT R0, R6, 0x3, RZ, 0xc0, !PT ;  /* 0x0000000306007812 */ /* 0x000fe200078ec0ff */
[----:B------:R-:W-:Y:S01]  /*3090*/  USHF.R.U32.HI UR4, URZ, 0x1, UR39 ;  /* 0x000000013f047899 */ /* 0x000fe20008011627 */
[----:B------:R-:W-:Y:S01]  /*30a0*/  PLOP3.LUT P0, PT, PT, PT, UP0, 0x80, 0x0 ;  /* 0x000000000000781c */ /* 0x000fe20003f0f008 */
[----:B------:R-:W-:Y:S02]  /*30b0*/  ULOP3.LUT UR38, UR38, UR6, URZ, 0x3c, !UPT ;  /* 0x0000000626267292 */ /* 0x000fe4000f8e3c3f */
[----:B------:R-:W-:Y:S01]  /*30c0*/  IMAD R0, R0, R3, UR5 ;  /* 0x0000000500007e24 */ /* 0x000fe2000f8e0203 */
[----:B------:R-:W-:Y:S01]  /*30d0*/  UIMAD.WIDE.U32 UR4, UR4, -0x6db6db6d, URZ ;  /* 0x92492493040478a5 */ /* 0x000fe2000f8e003f */
[----:B------:R-:W-:Y:S02]  /*30e0*/  UMOV UR42, 0xffffffff ;  /* 0xffffffff002a7882 */ /* 0x000fe40000000000 */
[----:B------:R-:W-:Y:S01]  /*30f0*/  VIADD R0, R0, -UR41 ;  /* 0x8000002900007c36 */ /* 0x000fe20008000000 */
[----:B------:R-:W-:-:S04]  /*3100*/  USHF.R.U32.HI UR4, URZ, 0x2, UR5 ;  /* 0x000000023f047899 */ /* 0x000fc80008011605 */
[----:B------:R-:W-:Y:S02]  /*3110*/  UIMAD UR39, UR4, -0xe, UR39 ;  /* 0xfffffff2042778a4 */ /* 0x000fe4000f8e0227 */
[----:B------:R-:W-:Y:S01]  /*3120*/  @UP2 ULOP3.LUT UR38, UR38, 0x1, UR4, 0x78, !UPT ;  /* 0x0000000126262892 */ /* 0x000fe2000f8e7804 */
[----:B------:R-:W-:Y:S11]  /*3130*/  @P0 BRA `(.L_x_35) ;  /* 0x000000d000f80947 */ /* 0x000ff60003800000 */
[----:B------:R-:W0:Y:S01]  /*3140*/  LDC.64 R2, c[0x0][0x5c8] ;  /* 0x00017200ff027b82 */ /* 0x000e220000000a00 */
[----:B------:R-:W-:Y:S01]  /*3150*/  ULDC.64 UR4, c[0x0][0x5c0] ;  /* 0x0001700000047ab9 */ /* 0x000fe20000000a00 */
[----:B------:R-:W-:Y:S01]  /*3160*/  BSSY B0, `(.L_x_35) ;  /* 0x0000d3b000007945 */ /* 0x000fe20003800000 */
[C---:B0-----:R-:W-:Y:S01]  /*3170*/  IMAD R6, R2.reuse, UR9, RZ ;  /* 0x0000000902067c24 */ /* 0x041fe2000f8e02ff */
[----:B------:R-:W-:Y:S01]  /*3180*/  SHF.L.U64.HI R9, R2, 0x3, R3 ;  /* 0x0000000302097819 */ /* 0x000fe20000010203 */
[----:B------:R-:W-:-:S04]  /*3190*/  IMAD.WIDE.U32 R4, R160, R2, R4 ;  /* 0x00000002a0047225 */ /* 0x000fc800078e0004 */
[----:B------:R-:W-:Y:S01]  /*31a0*/  IMAD R6, R160, R3, R6 ;  /* 0x00000003a0067224 */ /* 0x000fe200078e0206 */
[----:B------:R-:W-:Y:S01]  /*31b0*/  IADD3 R4, P0, R4, UR4, RZ ;  /* 0x0000000404047c10 */ /* 0x000fe2000ff1e0ff */
[----:B------:R-:W-:Y:S02]  /*31c0*/  IMAD.SHL.U32 R8, R2, 0x8, RZ ;  /* 0x0000000802087824 */ /* 0x000fe400078e00ff */
[----:B------:R-:W-:-:S03]  /*31d0*/  IMAD.IADD R6, R5, 0x1, R6 ;  /* 0x0000000105067824 */ /* 0x000fc600078e0206 */
[-C--:B------:R-:W-:Y:S02]  /*31e0*/  IADD3 R10, P1, R8, R4.reuse, RZ ;  /* 0x00000004080a7210 */ /* 0x080fe40007f3e0ff */
[----:B------:R-:W-:Y:S02]  /*31f0*/  IADD3.X R5, R6, UR5, RZ, P0, !PT ;  /* 0x0000000506057c10 */ /* 0x000fe400087fe4ff */
[----:B------:R-:W-:-:S03]  /*3200*/  LEA R6, P0, R2, R4, 0x7 ;  /* 0x0000000402067211 */ /* 0x000fc600078038ff */
[----:B------:R-:W-:Y:S01]  /*3210*/  IMAD.X R11, R9, 0x1, R5, P1 ;  /* 0x00000001090b7824 */ /* 0x000fe200008e0605 */
[----:B------:R-:W-:Y:S02]  /*3220*/  LEA.HI.X R7, R2, R5, R3, 0x7, P0 ;  /* 0x0000000502077211 */ /* 0x000fe400000f3c03 */
[----:B-----5:R-:W-:Y:S02]  /*3230*/  ISETP.NE.AND P0, PT, R18, RZ, PT ;  /* 0x000000ff1200720c */ /* 0x020fe40003f05270 */
[----:B------:R-:W-:-:S05]  /*3240*/  IADD3 R8, P2, R8, R6, RZ ;  /* 0x0000000608087210 */ /* 0x000fca0007f5e0ff */
[----:B------:R-:W-:-:S06]  /*3250*/  IMAD.X R9, R9, 0x1, R7, P2 ;  /* 0x0000000109097824 */ /* 0x000fcc00010e0607 */
[----:B------:R-:W-:Y:S05]  /*3260*/  @!P0 BRA `(.L_x_36) ;  /* 0x0000009800988947 */ /* 0x000fea0003800000 */
[----:B------:R-:W0:Y:S01]  /*3270*/  LDC.64 R20, c[0x0][0x5b0] ;  /* 0x00016c00ff147b82 */ /* 0x000e220000000a00 */
[----:B------:R-:W-:Y:S01]  /*3280*/  ULDC.64 UR6, c[0x0][0x5b8] ;  /* 0x00016e0000067ab9 */ /* 0x000fe20000000a00 */
[----:B------:R-:W-:Y:S01]  /*3290*/  ISETP.GE.AND P1, PT, R154, 0x1, PT ;  /* 0x000000019a00780c */ /* 0x000fe20003f26270 */
[----:B------:R-:W-:Y:S02]  /*32a0*/  UIMAD UR4, UR10, UR6, URZ ;  /* 0x000000060a0472a4 */ /* 0x000fe4000f8e023f */
[----:B------:R-:W-:Y:S01]  /*32b0*/  IMAD.U32 R156, RZ, RZ, UR6 ;  /* 0x00000006ff9c7e24 */ /* 0x000fe2000f8e00ff */
[----:B------:R-:W-:Y:S01]  /*32c0*/  BSSY B1, `(.L_x_37) ;  /* 0x000000e000017945 */ /* 0x000fe20003800000 */
[----:B------:R-:W-:Y:S01]  /*32d0*/  ISETP.LT.OR P2, PT, R0, 0x1, !P1 ;  /* 0x000000010000780c */ /* 0x000fe20004f41670 */
[----:B------:R-:W-:Y:S01]  /*32e0*/  UIMAD UR4, UR43, UR7, UR4 ;  /* 0x000000072b0472a4 */ /* 0x000fe2000f8e0204 */
[----:B------:R-:W1:Y:S01]  /*32f0*/  LDC.64 R22, c[0x0][0x5a8] ;  /* 0x00016a00ff167b82 */ /* 0x000e620000000a00 */
[----:B------:R-:W-:-:S04]  /*3300*/  IMAD.WIDE.U32 R156, R156, UR43, R12 ;  /* 0x0000002b9c9c7c25 */ /* 0x000fc8000f8e000c */
[----:B------:R-:W-:Y:S02]  /*3310*/  VIADD R153, R157, UR4 ;  /* 0x000000049d997c36 */ /* 0x000fe40008000000 */
[----:B------:R-:W-:Y:S02]  /*3320*/  IMAD.MOV.U32 R152, RZ, RZ, R156 ;  /* 0x000000ffff987224 */ /* 0x000fe400078e009c */
[----:B0-----:R-:W-:Y:S02]  /*3330*/  IMAD R161, R20, UR9, RZ ;  /* 0x0000000914a17c24 */ /* 0x001fe4000f8e02ff */
[----:B------:R-:W-:-:S04]  /*3340*/  IMAD.WIDE.U32 R2, R160, R20, R152 ;  /* 0x00000014a0027225 */ /* 0x000fc800078e0098 */
[----:B------:R-:W-:Y:S01]  /*3350*/  IMAD R161, R160, R21, R161 ;  /* 0x00000015a0a17224 */ /* 0x000fe200078e02a1 */
[----:B-1----:R-:W-:-:S04]  /*3360*/  IADD3 R14, P0, R2, R22, RZ ;  /* 0x00000016020e7210 */ /* 0x002fc80007f1e0ff */
[----:B------:R-:W-:Y:S01]  /*3370*/  IADD3.X R15, R23, R3, R161, P0, !PT ;  /* 0x00000003170f7210 */ /* 0x000fe200007fe4a1 */
[----:B------:R-:W-:Y:S08]  /*3380*/  @P2 BRA `(.L_x_38) ;  /* 0x0000000000042947 */ /* 0x000ff00003800000 */
[----:B------:R0:W5:Y:S02]  /*3390*/  LDG.E.U8 R16, desc[UR36][R14.64] ;  /* 0x000000240e107981 */ /* 0x000164000c1e1100 */
.L_x_38:
[----:B------:R-:W-:Y:S05]  /*33a0*/  BSYNC B1 ;  /* 0x0000000000017941 */ /* 0x000fea0003800000 */
.L_x_37:
[----:B------:R-:W2:Y:S01]  /*33b0*/  LDL.LU R3, [R1] ;  /* 0x0000000001037983 */ /* 0x000ea20000300800 */
[----:B-----5:R-:W-:Y:S01]  /*33c0*/  LOP3.LUT R2, R16, 0xffff, RZ, 0xc0, !PT ;  /* 0x0000ffff10027812 */ /* 0x020fe200078ec0ff */
[----:B------:R-:W-:Y:S01]  /*33d0*/  BSSY B1, `(.L_x_39) ;  /* 0x000000a000017945 */ /* 0x000fe20003800000 */
[----:B------:R-:W-:Y:S02]  /*33e0*/  ISETP.LT.OR P0, PT, R0, 0x2, !P1 ;  /* 0x000000020000780c */ /* 0x000fe40004f01670 */
[----:B------:R-:W-:-:S05]  /*33f0*/  PRMT R2, R2, 0x8880, RZ ;  /* 0x0000888002027816 */ /* 0x000fca00000000ff */
[----:B------:R-:W-:-:S04]  /*3400*/  IMAD R2, R2, R18, RZ ;  /* 0x0000001202027224 */ /* 0x000fc800078e02ff */
[----:B--2---:R-:W-:-:S05]  /*3410*/  @!P2 IMAD R3, R3, R17, R2 ;  /* 0x000000110303a224 */ /* 0x004fca00078e0202 */
[----:B------:R1:W-:Y:S01]  /*3420*/  @!P2 STG.E.U8 desc[UR36][R4.64], R3 ;  /* 0x000000030400a986 */ /* 0x0003e2000c101124 */
[----:B------:R-:W-:Y:S05]  /*3430*/  @P0 BRA `(.L_x_40) ;  /* 0x00000000000c0947 */ /* 0x000fea0003800000 */
[----:B------:R-:W2:Y:S02]  /*3440*/  LDG.E.U8 R16, desc[UR36][R14.64+0x1] ;  /* 0x000001240e107981 */ /* 0x000ea4000c1e1100 */
[----:B--2---:R-:W-:-:S05]  /*3450*/  PRMT R2, R16, 0x8880, RZ ;  /* 0x0000888010027816 */ /* 0x004fca00000000ff */
[----:B------:R-:W-:-:S07]  /*3460*/  IMAD R2, R2, R18, RZ ;  /* 0x0000001202027224 */ /* 0x000fce00078e02ff */
.L_x_40:
[----:B------:R-:W-:Y:S05]  /*3470*/  BSYNC B1 ;  /* 0x0000000000017941 */ /* 0x000fea0003800000 */
.L_x_39:
[----:B-1----:R-:W2:Y:S01]  /*3480*/  LDL.LU R3, [R1+0x4] ;  /* 0x0000040001037983 */ /* 0x002ea20000300800 */
[C---:B------:R-:W-:Y:S01]  /*3490*/  SHF.L.U64.HI R159, R20.reuse, 0x3, R21 ;  /* 0x00000003149f7819 */ /* 0x040fe20000010215 */
[----:B------:R-:W-:Y:S01]  /*34a0*/  IMAD.SHL.U32 R158, R20, 0x8, RZ ;  /* 0x00000008149e7824 */ /* 0x000fe200078e00ff */
[----:B------:R-:W-:Y:S03]  /*34b0*/  BSSY B1, `(.L_x_41) ;  /* 0x000000d000017945 */ /* 0x000fe60003800000 */
[----:B------:R-:W-:-:S04]  /*34c0*/  IMAD.WIDE.U32 R12, R160, R20, R158 ;  /* 0x00000014a00c7225 */ /* 0x000fc800078e009e */
[----:B------:R-:W-:Y:S01]  /*34d0*/  IMAD.IADD R161, R161, 0x1, R13 ;  /* 0x00000001a1a17824 */ /* 0x000fe200078e020d */
[----:B------:R-:W-:-:S04]  /*34e0*/  IADD3 R12, P2, P3, R156, R22, R12 ;  /* 0x000000169c0c7210 */ /* 0x000fc80007b5e00c */
[----:B------:R-:W-:Y:S01]  /*34f0*/  IADD3.X R13, R153, R23, R161, P2, P3 ;  /* 0x00000017990d7210 */ /* 0x000fe200017e64a1 */
[----:B--2---:R-:W-:-:S05]  /*3500*/  @!P0 IMAD R3, R3, R17, R2 ;  /* 0x0000001103038224 */ /* 0x004fca00078e0202 */
[----:B------:R1:W-:Y:S01]  /*3510*/  @!P0 STG.E.U8 desc[UR36][R4.64+0x1], R3 ;  /* 0x0000010304008986 */ /* 0x0003e2000c101124 */
[----:B------:R-:W-:-:S04]  /*3520*/  ISETP.GE.AND P0, PT, R154, 0x9, PT ;  /* 0x000000099a00780c */ /* 0x000fc80003f06270 */
[----:B------:R-:W-:-:S13]  /*3530*/  ISETP.LT.OR P4, PT, R0, 0x1, !P0 ;  /* 0x000000010000780c */ /* 0x000fda0004781670 */
[----:B-1----:R-:W-:Y:S05]  /*3540*/  @P4 BRA `(.L_x_42) ;  /* 0x00000000000c4947 */ /* 0x002fea0003800000 */
[----:B------:R-:W2:Y:S02]  /*3550*/  LDG.E.U8 R16, desc[UR36][R12.64] ;  /* 0x000000240c107981 */ /* 0x000ea4000c1e1100 */
[----:B--2---:R-:W-:-:S05]  /*3560*/  PRMT R2, R16, 0x8880, RZ ;  /* 0x0000888010027816 */ /* 0x004fca00000000ff */
[----:B------:R-:W-:-:S07]  /*3570*/  IMAD R2, R2, R18, RZ ;  /* 0x0000001202027224 */ /* 0x000fce00078e02ff */
.L_x_42:
[----:B------:R-:W-:Y:S05]  /*3580*/  BSYNC B1 ;  /* 0x0000000000017941 */ /* 0x000fea0003800000 */
.L_x_41:
[----:B------:R-:W2:Y:S01]  /*3590*/  LDL.LU R3, [R1+0x8] ;  /* 0x0000080001037983 */ /* 0x000ea20000300800 */
[----:B------:R-:W-:Y:S01]  /*35a0*/  ISETP.LT.OR P2, PT, R0, 0x2, !P0 ;  /* 0x000000020000780c */ /* 0x000fe20004741670 */
[----:B------:R-:W-:Y:S01]  /*35b0*/  BSSY B1, `(.L_x_43) ;  /* 0x0000007000017945 */ /* 0x000fe20003800000 */
[----:B--2---:R-:W-:-:S05]  /*35c0*/  @!P4 IMAD R3, R3, R17, R2 ;  /* 0x000000110303c224 */ /* 0x004fca00078e0202 */
[----:B------:R1:W-:Y:S06]  /*35d0*/  @!P4 STG.E.U8 desc[UR36][R10.64], R3 ;  /* 0x000000030a00c986 */ /* 0x0003ec000c101124 */
[----:B------:R-:W-:Y:S05]  /*35e0*/  @P2 BRA `(.L_x_44) ;  /* 0x00000000000c2947 */ /* 0x000fea0003800000 */
[----:B------:R-:W2:Y:S02]  /*35f0*/  LDG.E.U8 R16, desc[UR36][R12.64+0x1] ;  /* 0x000001240c107981 */ /* 0x000ea4000c1e1100 */
[----:B--2---:R-:W-:-:S05]  /*3600*/  PRMT R2, R16, 0x8880, RZ ;  /* 0x0000888010027816 */ /* 0x004fca00000000ff */
[----:B------:R-:W-:-:S07]  /*3610*/  IMAD R2, R2, R18, RZ ;  /* 0x0000001202027224 */ /* 0x000fce00078e02ff */
.L_x_44:
[----:B------:R-:W-:Y:S05]  /*3620*/  BSYNC B1 ;  /* 0x0000000000017941 */ /* 0x000fea0003800000 */
.L_x_43:
[----:B-1----:R-:W2:Y:S01]  /*3630*/  LDL.LU R3, [R1+0xc] ;  /* 0x00000c0001037983 */ /* 0x002ea20000300800 */
[----:B------:R-:W-:Y:S01]  /*3640*/  BSSY B1, `(.L_x_45) ;  /* 0x0000009000017945 */ /* 0x000fe20003800000 */
[----:B------:R-:W-:Y:S01]  /*3650*/  ISETP.LT.OR P3, PT, R0, 0xa, !P1 ;  /* 0x0000000a0000780c */ /* 0x000fe20004f61670 */
[----:B--2---:R-:W-:-:S05]  /*3660*/  @!P2 IMAD R3, R3, R17, R2 ;  /* 0x000000110303a224 */ /* 0x004fca00078e0202 */
[----:B------:R1:W-:Y:S01]  /*3670*/  @!P2 STG.E.U8 desc[UR36][R10.64+0x1], R3 ;  /* 0x000001030a00a986 */ /* 0x0003e2000c101124 */
[----:B------:R-:W-:-:S13]  /*3680*/  ISETP.LT.OR P2, PT, R0, 0x9, !P1 ;  /* 0x000000090000780c */ /* 0x000fda0004f41670 */
[----:B-1----:R-:W-:Y:S05]  /*3690*/  @P2 BRA `(.L_x_46) ;  /* 0x00000000000c2947 */ /* 0x002fea0003800000 */
[----:B------:R-:W2:Y:S02]  /*36a0*/  LDG.E.U8 R16, desc[UR36][R14.64+0x8] ;  /* 0x000008240e107981 */ /* 0x000ea4000c1e1100 */
[----:B--2---:R-:W-:-:S05]  /*36b0*/  PRMT R2, R16, 0x8880, RZ ;  /* 0x0000888010027816 */ /* 0x004fca00000000ff */
[----:B------:R-:W-:-:S07]  /*36c0*/  IMAD R2, R2, R18, RZ ;  /* 0x0000001202027224 */ /* 0x000fce00078e02ff */
.L_x_46:
[----:B------:R-:W-:Y:S05]  /*36d0*/  BSYNC B1 ;  /* 0x0000000000017941 */ /* 0x000fea0003800000 */
.L_x_45:
[----:B------:R-:W2:Y:S01]  /*36e0*/  LDL.LU R3, [R1+0x10] ;  /* 0x0000100001037983 */ /* 0x000ea20000300800 */
[----:B------:R-:W-:Y:S01]  /*36f0*/  BSSY B1, `(.L_x_47) ;  /* 0x0000007000017945 */ /* 0x000fe20003800000 */
[----:B--2---:R-:W-:-:S05]  /*3700*/  @!P2 IMAD R3, R3, R17, R2 ;  /* 0x000000110303a224 */ /* 0x004fca00078e0202 */
[----:B------:R1:W-:Y:S01]  /*3710*/  @!P2 STG.E.U8 desc[UR36][R4.64+0x8], R3 ;  /* 0x000008030400a986 */ /* 0x0003e2000c101124 */
[----:B------:R-:W-:Y:S05]  /*3720*/  @P3 BRA `(.L_x_48) ;  /* 0x00000000000c3947 */ /* 0x000fea0003800000 */
[----:B------:R-:W2:Y:S02]  /*3730*/  LDG.E.U8 R16, desc[UR36][R14.64+0x9] ;  /* 0x000009240e107981 */ /* 0x000ea4000c1e1100 */
[----:B--2---:R-:W-:-:S05]  /*3740*/  PRMT R2, R16, 0x8880, RZ ;  /* 0x0000888010027816 */ /* 0x004fca00000000ff */
[----:B------:R-:W-:-:S07]  /*3750*/  IMAD R2, R2, R18, RZ ;  /* 0x0000001202027224 */ /* 0x000fce00078e02ff */
.L_x_48:
[----:B------:R-:W-:Y:S05]  /*3760*/  BSYNC B1 ;  /* 0x0000000000017941 */ /* 0x000fea0003800000 */
.L_x_47:
[----:B-1----:R-:W2:Y:S01]  /*3770*/  LDL.LU R3, [R1+0x14] ;  /* 0x0000140001037983 */ /* 0x002ea20000300800 */
[C---:B------:R-:W-:Y:S01]  /*3780*/  ISETP.LT.OR P2, PT, R0.reuse, 0x9, !P0 ;  /* 0x000000090000780c */ /* 0x040fe20004741670 */
[----:B------:R-:W-:Y:S01]  /*3790*/  BSSY B1, `(.L_x_49) ;  /* 0x000000b000017945 */ /* 0x000fe20003800000 */
[C---:B------:R-:W-:Y:S02]  /*37a0*/  ISETP.LT.OR P4, PT, R0.reuse, 0x11, !P1 ;  /* 0x000000110000780c */ /* 0x040fe40004f81670 */
[C---:B------:R-:W-:Y:S02]  /*37b0*/  ISETP.LT.OR P5, PT, R0.reuse, 0x12, !P1 ;  /* 0x000000120000780c */ /* 0x040fe40004fa1670 */
[----:B------:R-:W-:Y:S01]  /*37c0*/  ISETP.LT.OR P6, PT, R0, 0x11, !P0 ;  /* 0x000000110000780c */ /* 0x000fe200047c1670 */
[----:B--2---:R-:W-:-:S05]  /*37d0*/  @!P3 IMAD R3, R3, R17, R2 ;  /* 0x000000110303b224 */ /* 0x004fca00078e0202 */
[----:B------:R1:W-:Y:S01]  /*37e0*/  @!P3 STG.E.U8 desc[UR36][R4.64+0x9], R3 ;  /* 0x000009030400b986 */ /* 0x0003e2000c101124 */
[----:B------:R-:W-:Y:S01]  /*37f0*/  ISETP.LT.OR P3, PT, R0, 0xa, !P0 ;  /* 0x0000000a0000780c */ /* 0x000fe20004761670 */
[----:B------:R-:W-:-:S12]  /*3800*/  @P2 BRA `(.L_x_50) ;  /* 0x00000000000c2947 */ /* 0x000fd80003800000 */
[----:B------:R-:W2:Y:S02]  /*3810*/  LDG.E.U8 R16, desc[UR36][R12.64+0x8] ;  /* 0x000008240c107981 */ /* 0x000ea4000c1e1100 */
[----:B--2---:R-:W-:-:S05]  /*3820*/  PRMT R2, R16, 0x8880, RZ ;  /* 0x0000888010027816 */ /* 0x004fca00000000ff */
[----:B------:R-:W-:-:S07]  /*3830*/  IMAD R2, R2, R18, RZ ;  /* 0x0000001202027224 */ /* 0x000fce00078e02ff */
.L_x_50:
[----:B------:R-:W-:Y:S05]  /*3840*/  BSYNC B1 ;  /* 0x0000000000017941 */ /* 0x000fea0003800000 */
.L_x_49:
[----:B-1----:R-:W2:Y:S01]  /*3850*/  LDL.LU R3, [R1+0x18] ;  /* 0x0000180001037983 */ /* 0x002ea20000300800 */
[----:B------:R-:W-:Y:S01]  /*3860*/  BSSY B1, `(.L_x_51) ;  /* 0x0000007000017945 */ /* 0x000fe20003800000 */
[----:B--2---:R-:W-:-:S05]  /*3870*/  @!P2 IMAD R3, R3, R17, R2 ;  /* 0x000000110303a224 */ /* 0x004fca00078e0202 */
[----:B------:R1:W-:Y:S01]  /*3880*/  @!P2 STG.E.U8 desc[UR36][R10.64+0x8], R3 ;  /* 0x000008030a00a986 */ /* 0x0003e2000c101124 */
[----:B------:R-:W-:Y:S05]  /*3890*/  @P3 BRA `(.L_x_52) ;  /* 0x00000000000c3947 */ /* 0x000fea0003800000 */
[----:B------:R-:W2:Y:S02]  /*38a0*/  LDG.E.U8 R16, desc[UR36][R12.64+0x9] ;  /* 0x000009240c107981 */ /* 0x000ea4000c1e1100 */
[----:B--2---:R-:W-:-:S05]  /*38b0*/  PRMT R2, R16, 0x8880, RZ ;  /* 0x0000888010027816 */ /* 0x004fca00000000ff */
[----:B------:R-:W-:-:S07]  /*38c0*/  IMAD R2, R2, R18, RZ ;  /* 0x0000001202027224 */ /* 0x000fce00078e02ff */
.L_x_52:
[----:B------:R-:W-:Y:S05]  /*38d0*/  BSYNC B1 ;  /* 0x0000000000017941 */ /* 0x000fea0003800000 */
.L_x_51:
        /* <DEDUP_REMOVED lines=8> */
.L_x_54:
[----:B------:R-:W-:Y:S05]  /*3960*/  BSYNC B1 ;  /* 0x0000000000017941 */ /* 0x000fea0003800000 */
.L_x_53:
        /* <DEDUP_REMOVED lines=8> */
.L_x_56:
[----:B------:R-:W-:Y:S05]  /*39f0*/  BSYNC B1 ;  /* 0x0000000000017941 */ /* 0x000fea0003800000 */
.L_x_55:
        /* <DEDUP_REMOVED lines=8> */
.L_x_58:
[----:B------:R-:W-:Y:S05]  /*3a80*/  BSYNC B1 ;  /* 0x0000000000017941 */ /* 0x000fea0003800000 */
.L_x_57:
        /* <DEDUP_REMOVED lines=13> */
.L_x_60:
[----:B------:R-:W-:Y:S05]  /*3b60*/  BSYNC B1 ;  /* 0x0000000000017941 */ /* 0x000fea0003800000 */
.L_x_59:
        /* <DEDUP_REMOVED lines=8> */
.L_x_62:
[----:B------:R-:W-:Y:S05]  /*3bf0*/  BSYNC B1 ;  /* 0x0000000000017941 */ /* 0x000fea0003800000 */
.L_x_61:
        /* <DEDUP_REMOVED lines=8> */
.L_x_64:
[----:B------:R-:W-:Y:S05]  /*3c80*/  BSYNC B1 ;  /* 0x0000000000017941 */ /* 0x000fea0003800000 */
.L_x_63:
        /* <DEDUP_REMOVED lines=8> */
.L_x_66:
[----:B------:R-:W-:Y:S05]  /*3d10*/  BSYNC B1 ;  /* 0x0000000000017941 */ /* 0x000fea0003800000 */
.L_x_65:
        /* <DEDUP_REMOVED lines=8> */
.L_x_68:
[----:B------:R-:W-:Y:S05]  /*3da0*/  BSYNC B1 ;  /* 0x0000000000017941 */ /* 0x000fea0003800000 */
.L_x_67:
        /* <DEDUP_REMOVED lines=13> */
.L_x_70:
[----:B------:R-:W-:Y:S05]  /*3e80*/  BSYNC B1 ;  /* 0x0000000000017941 */ /* 0x000fea0003800000 */
.L_x_69:
        /* <DEDUP_REMOVED lines=8> */
.L_x_72:
[----:B------:R-:W-:Y:S05]  /*3f10*/  BSYNC B1 ;  /* 0x0000000000017941 */ /* 0x000fea0003800000 */
.L_x_71:
        /* <DEDUP_REMOVED lines=8> */
.L_x_74:
[----:B------:R-:W-:Y:S05]  /*3fa0*/  BSYNC B1 ;  /* 0x0000000000017941 */ /* 0x000fea0003800000 */
.L_x_73:
        /* <DEDUP_REMOVED lines=8> */
.L_x_76:
[----:B------:R-:W-:Y:S05]  /*4030*/  BSYNC B1 ;  /* 0x0000000000017941 */ /* 0x000fea0003800000 */
.L_x_75:
        /* <DEDUP_REMOVED lines=8> */
.L_x_78:
[----:B------:R-:W-:Y:S05]  /*40c0*/  BSYNC B1 ;  /* 0x0000000000017941 */ /* 0x000fea0003800000 */
.L_x_77:
        /* <DEDUP_REMOVED lines=13> */
.L_x_80:
[----:B------:R-:W-:Y:S05]  /*41a0*/  BSYNC B1 ;  /* 0x0000000000017941 */ /* 0x000fea0003800000 */
.L_x_79:
        /* <DEDUP_REMOVED lines=8> */
.L_x_82:
[----:B------:R-:W-:Y:S05]  /*4230*/  BSYNC B1 ;  /* 0x0000000000017941 */ /* 0x000fea0003800000 */
.L_x_81:
        /* <DEDUP_REMOVED lines=8> */
.L_x_84:
[----:B------:R-:W-:Y:S05]  /*42c0*/  BSYNC B1 ;  /* 0x0000000000017941 */ /* 0x000fea0003800000 */
.L_x_83:
        /* <DEDUP_REMOVED lines=8> */
.L_x_86:
[----:B------:R-:W-:Y:S05]  /*4350*/  BSYNC B1 ;  /* 0x0000000000017941 */ /* 0x000fea0003800000 */
.L_x_85:
        /* <DEDUP_REMOVED lines=8> */
.L_x_88:
[----:B------:R-:W-:Y:S05]  /*43e0*/  BSYNC B1 ;  /* 0x0000000000017941 */ /* 0x000fea0003800000 */
.L_x_87:
        /* <DEDUP_REMOVED lines=13> */
.L_x_90:
[----:B------:R-:W-:Y:S05]  /*44c0*/  BSYNC B1 ;  /* 0x0000000000017941 */ /* 0x000fea0003800000 */
.L_x_89:
        /* <DEDUP_REMOVED lines=8> */
.L_x_92:
[----:B------:R-:W-:Y:S05]  /*4550*/  BSYNC B1 ;  /* 0x0000000000017941 */ /* 0x000fea0003800000 */
.L_x_91:
        /* <DEDUP_REMOVED lines=8> */
.L_x_94:
[----:B------:R-:W-:Y:S05]  /*45e0*/  BSYNC B1 ;  /* 0x0000000000017941 */ /* 0x000fea0003800000 */
.L_x_93:
        /* <DEDUP_REMOVED lines=8> */
.L_x_96:
[----:B------:R-:W-:Y:S05]  /*4670*/  BSYNC B1 ;  /* 0x0000000000017941 */ /* 0x000fea0003800000 */
.L_x_95:
        /* <DEDUP_REMOVED lines=8> */
.L_x_98:
[----:B------:R-:W-:Y:S05]  /*4700*/  BSYNC B1 ;  /* 0x0000000000017941 */ /* 0x000fea0003800000 */
.L_x_97:
        /* <DEDUP_REMOVED lines=13> */
.L_x_100:
[----:B------:R-:W-:Y:S05]  /*47e0*/  BSYNC B1 ;  /* 0x0000000000017941 */ /* 0x000fea0003800000 */
.L_x_99:
        /* <DEDUP_REMOVED lines=8> */
.L_x_102:
[----:B------:R-:W-:Y:S05]  /*4870*/  BSYNC B1 ;  /* 0x0000000000017941 */ /* 0x000fea0003800000 */
.L_x_101:
        /* <DEDUP_REMOVED lines=8> */
.L_x_104:
[----:B------:R-:W-:Y:S05]  /*4900*/  BSYNC B1 ;  /* 0x0000000000017941 */ /* 0x000fea0003800000 */
.L_x_103:
        /* <DEDUP_REMOVED lines=8> */
.L_x_106:
[----:B------:R-:W-:Y:S05]  /*4990*/  BSYNC B1 ;  /* 0x0000000000017941 */ /* 0x000fea0003800000 */
.L_x_105:
        /* <DEDUP_REMOVED lines=8> */
.L_x_108:
[----:B------:R-:W-:Y:S05]  /*4a20*/  BSYNC B1 ;  /* 0x0000000000017941 */ /* 0x000fea0003800000 */
.L_x_107:
        /* <DEDUP_REMOVED lines=13> */
.L_x_110:
[----:B------:R-:W-:Y:S05]  /*4b00*/  BSYNC B1 ;  /* 0x0000000000017941 */ /* 0x000fea0003800000 */
.L_x_109:
        /* <DEDUP_REMOVED lines=8> */
.L_x_112:
[----:B------:R-:W-:Y:S05]  /*4b90*/  BSYNC B1 ;  /* 0x0000000000017941 */ /* 0x000fea0003800000 */
.L_x_111:
        /* <DEDUP_REMOVED lines=8> */
.L_x_114:
[----:B------:R-:W-:Y:S05]  /*4c20*/  BSYNC B1 ;  /* 0x0000000000017941 */ /* 0x000fea0003800000 */
.L_x_113:
        /* <DEDUP_REMOVED lines=8> */
.L_x_116:
[----:B------:R-:W-:Y:S05]  /*4cb0*/  BSYNC B1 ;  /* 0x0000000000017941 */ /* 0x000fea0003800000 */
.L_x_115:
        /* <DEDUP_REMOVED lines=8> */
.L_x_118:
[----:B------:R-:W-:Y:S05]  /*4d40*/  BSYNC B1 ;  /* 0x0000000000017941 */ /* 0x000fea0003800000 */
.L_x_117:
        /* <DEDUP_REMOVED lines=13> */
.L_x_120:
[----:B------:R-:W-:Y:S05]  /*4e20*/  BSYNC B1 ;  /* 0x0000000000017941 */ /* 0x000fea0003800000 */
.L_x_119:
        /* <DEDUP_REMOVED lines=8> */
.L_x_122:
[----:B------:R-:W-:Y:S05]  /*4eb0*/  BSYNC B1 ;  /* 0x0000000000017941 */ /* 0x000fea0003800000 */
.L_x_121:
        /* <DEDUP_REMOVED lines=8> */
.L_x_124:
[----:B------:R-:W-:Y:S05]  /*4f40*/  BSYNC B1 ;  /* 0x0000000000017941 */ /* 0x000fea0003800000 */
.L_x_123:
        /* <DEDUP_REMOVED lines=8> */
.L_x_126:
[----:B------:R-:W-:Y:S05]  /*4fd0*/  BSYNC B1 ;  /* 0x0000000000017941 */ /* 0x000fea0003800000 */
.L_x_125:
        /* <DEDUP_REMOVED lines=8> */
.L_x_128:
[----:B------:R-:W-:Y:S05]  /*5060*/  BSYNC B1 ;  /* 0x0000000000017941 */ /* 0x000fea0003800000 */
.L_x_127:
        /* <DEDUP_REMOVED lines=13> */
.L_x_130:
[----:B------:R-:W-:Y:S05]  /*5140*/  BSYNC B1 ;  /* 0x0000000000017941 */ /* 0x000fea0003800000 */
.L_x_129:
        /* <DEDUP_REMOVED lines=8> */
.L_x_132:
[----:B------:R-:W-:Y:S05]  /*51d0*/  BSYNC B1 ;  /* 0x0000000000017941 */ /* 0x000fea0003800000 */
.L_x_131:
        /* <DEDUP_REMOVED lines=8> */
.L_x_134:
[----:B------:R-:W-:Y:S05]  /*5260*/  BSYNC B1 ;  /* 0x0000000000017941 */ /* 0x000fea0003800000 */
.L_x_133:
        /* <DEDUP_REMOVED lines=8> */
.L_x_136:
[----:B------:R-:W-:Y:S05]  /*52f0*/  BSYNC B1 ;  /* 0x0000000000017941 */ /* 0x000fea0003800000 */
.L_x_135:
        /* <DEDUP_REMOVED lines=8> */
.L_x_138:
[----:B------:R-:W-:Y:S05]  /*5380*/  BSYNC B1 ;  /* 0x0000000000017941 */ /* 0x000fea0003800000 */
.L_x_137:
        /* <DEDUP_REMOVED lines=13> */
.L_x_140:
[----:B------:R-:W-:Y:S05]  /*5460*/  BSYNC B1 ;  /* 0x0000000000017941 */ /* 0x000fea0003800000 */
.L_x_139:
        /* <DEDUP_REMOVED lines=8> */
.L_x_142:
[----:B------:R-:W-:Y:S05]  /*54f0*/  BSYNC B1 ;  /* 0x0000000000017941 */ /* 0x000fea0003800000 */
.L_x_141:
[----:B-1----:R-:W2:Y:S01]  /*5500*/  LDL.LU R3, [R1+0xd0] ;  /* 0x0000d00001037983 */ /* 0x002ea20000300800 */
[----:B------:R-:W-:Y:S01]  /*5510*/  BSSY B1, `(.L_x_143) ;  /* 0x0000007000017945 */ /* 0x000fe20003800000 */
[----:B--2---:R-:W-:-:S05]  /*5520*/  @!P3 IMAD R3, R3, R17, R2 ;  /* 0x000000110303b224 */ /* 0x004fca00078e0202 */
[----:B------:R1:W-:Y:S01]  /*5530*/  @!P3 STG.E.U8 desc[UR36][R4.64+0x68], R3 ;  /* 0x000068030400b986 */ /* 0x0003e2000c101124 */
[----:B------:R-:W-:Y:S05]  /*5540*/  @P5 BRA `(.L_x_144) ;  /* 0x00000000000c5947 */ /* 0x000fea0003800000 */
[----:B------:R-:W1:Y:S02]  /*5550*/  LDG.E.U8 R16, desc[UR36][R14.64+0x69] ;  /* 0x000069240e107981 */ /* 0x000e64000c1e1100 */
[----:B-1----:R-:W-:-:S05]  /*5560*/  PRMT R3, R16, 0x8880, RZ ;  /* 0x0000888010037816 */ /* 0x002fca00000000ff */
[----:B------:R-:W-:-:S07]  /*5570*/  IMAD R2, R3, R18, RZ ;  /* 0x0000001203027224 */ /* 0x000fce00078e02ff */
.L_x_144:
[----:B------:R-:W-:Y:S05]  /*5580*/  BSYNC B1 ;  /* 0x0000000000017941 */ /* 0x000fea0003800000 */
.L_x_143:
        /* <DEDUP_REMOVED lines=8> */
.L_x_146:
[----:B------:R-:W-:Y:S05]  /*5610*/  BSYNC B1 ;  /* 0x0000000000017941 */ /* 0x000fea0003800000 */
.L_x_145:
        /* <DEDUP_REMOVED lines=8> */
.L_x_148:
[----:B------:R-:W-:Y:S05]  /*56a0*/  BSYNC B1 ;  /* 0x0000000000017941 */ /* 0x000fea0003800000 */
.L_x_147:
        /* <DEDUP_REMOVED lines=10> */
[----:B------:R-:W1:Y:S02]  /*5750*/  LDG.E.U8 R16, desc[UR36][R14.64+0x70] ;  /* 0x000070240e107981 */ /* 0x000e64000c1e1100 */
[----:B-1----:R-:W-:-:S05]  /*5760*/  PRMT R3, R16, 0x8880, RZ ;  /* 0x0000888010037816 */ /* 0x002fca00000000ff */
[----:B------:R-:W-:-:S07]  /*5770*/  IMAD R2, R3, R18, RZ ;  /* 0x0000001203027224 */ /* 0x000fce00078e02ff */
.L_x_150:
[----:B------:R-:W-:Y:S05]  /*5780*/  BSYNC B1 ;  /* 0x0000000000017941 */ /* 0x000fea0003800000 */
.L_x_149:
        /* <DEDUP_REMOVED lines=8> */
.L_x_152:
[----:B------:R-:W-:Y:S05]  /*5810*/  BSYNC B1 ;  /* 0x0000000000017941 */ /* 0x000fea0003800000 */
.L_x_151:
        /* <DEDUP_REMOVED lines=8> */
.L_x_154:
[----:B------:R-:W-:Y:S05]  /*58a0*/  BSYNC B1 ;  /* 0x0000000000017941 */ /* 0x000fea0003800000 */
.L_x_153:
        /* <DEDUP_REMOVED lines=8> */
.L_x_156:
[----:B------:R-:W-:Y:S05]  /*5930*/  BSYNC B1 ;  /* 0x0000000000017941 */ /* 0x000fea0003800000 */
.L_x_155:
        /* <DEDUP_REMOVED lines=8> */
.L_x_158:
[----:B------:R-:W-:Y:S05]  /*59c0*/  BSYNC B1 ;  /* 0x0000000000017941 */ /* 0x000fea0003800000 */
.L_x_157:
        /* <DEDUP_REMOVED lines=13> */
.L_x_160:
[----:B------:R-:W-:Y:S05]  /*5aa0*/  BSYNC B1 ;  /* 0x0000000000017941 */ /* 0x000fea0003800000 */
.L_x_159:
        /* <DEDUP_REMOVED lines=8> */
.L_x_162:
[----:B------:R-:W-:Y:S05]  /*5b30*/  BSYNC B1 ;  /* 0x0000000000017941 */ /* 0x000fea0003800000 */
.L_x_161:
        /* <DEDUP_REMOVED lines=8> */
.L_x_164:
[----:B------:R-:W-:Y:S05]  /*5bc0*/  BSYNC B1 ;  /* 0x0000000000017941 */ /* 0x000fea0003800000 */
.L_x_163:
        /* <DEDUP_REMOVED lines=8> */
.L_x_166:
[----:B------:R-:W-:Y:S05]  /*5c50*/  BSYNC B1 ;  /* 0x0000000000017941 */ /* 0x000fea0003800000 */
.L_x_165:
        /* <DEDUP_REMOVED lines=8> */
.L_x_168:
[----:B------:R-:W-:Y:S05]  /*5ce0*/  BSYNC B1 ;  /* 0x0000000000017941 */ /* 0x000fea0003800000 */
.L_x_167:
        /* <DEDUP_REMOVED lines=13> */
.L_x_170:
[----:B------:R-:W-:Y:S05]  /*5dc0*/  BSYNC B1 ;  /* 0x0000000000017941 */ /* 0x000fea0003800000 */
.L_x_169:
        /* <DEDUP_REMOVED lines=8> */
.L_x_172:
[----:B------:R-:W-:Y:S05]  /*5e50*/  BSYNC B1 ;  /* 0x0000000000017941 */ /* 0x000fea0003800000 */
.L_x_171:
        /* <DEDUP_REMOVED lines=8> */
.L_x_174:
[----:B------:R-:W-:Y:S05]  /*5ee0*/  BSYNC B1 ;  /* 0x0000000000017941 */ /* 0x000fea0003800000 */
.L_x_173:
        /* <DEDUP_REMOVED lines=8> */
.L_x_176:
[----:B------:R-:W-:Y:S05]  /*5f70*/  BSYNC B1 ;  /* 0x0000000000017941 */ /* 0x000fea0003800000 */
.L_x_175:
        /* <DEDUP_REMOVED lines=8> */
.L_x_178:
[----:B------:R-:W-:Y:S05]  /*6000*/  BSYNC B1 ;  /* 0x0000000000017941 */ /* 0x000fea0003800000 */
.L_x_177:
        /* <DEDUP_REMOVED lines=13> */
.L_x_180:
[----:B------:R-:W-:Y:S05]  /*60e0*/  BSYNC B1 ;  /* 0x0000000000017941 */ /* 0x000fea0003800000 */
.L_x_179:
        /* <DEDUP_REMOVED lines=8> */
.L_x_182:
[----:B------:R-:W-:Y:S05]  /*6170*/  BSYNC B1 ;  /* 0x0000000000017941 */ /* 0x000fea0003800000 */
.L_x_181:
        /* <DEDUP_REMOVED lines=8> */
.L_x_184:
[----:B------:R-:W-:Y:S05]  /*6200*/  BSYNC B1 ;  /* 0x0000000000017941 */ /* 0x000fea0003800000 */
.L_x_183:
        /* <DEDUP_REMOVED lines=8> */
.L_x_186:
[----:B------:R-:W-:Y:S05]  /*6290*/  BSYNC B1 ;  /* 0x0000000000017941 */ /* 0x000fea0003800000 */
.L_x_185:
        /* <DEDUP_REMOVED lines=8> */
.L_x_188:
[----:B------:R-:W-:Y:S05]  /*6320*/  BSYNC B1 ;  /* 0x0000000000017941 */ /* 0x000fea0003800000 */
.L_x_187:
        /* <DEDUP_REMOVED lines=13> */
.L_x_190:
[----:B------:R-:W-:Y:S05]  /*6400*/  BSYNC B1 ;  /* 0x0000000000017941 */ /* 0x000fea0003800000 */
.L_x_189:
        /* <DEDUP_REMOVED lines=8> */
.L_x_192:
[----:B------:R-:W-:Y:S05]  /*6490*/  BSYNC B1 ;  /* 0x0000000000017941 */ /* 0x000fea0003800000 */
.L_x_191:
        /* <DEDUP_REMOVED lines=8> */
.L_x_194:
[----:B------:R-:W-:Y:S05]  /*6520*/  BSYNC B1 ;  /* 0x0000000000017941 */ /* 0x000fea0003800000 */
.L_x_193:
        /* <DEDUP_REMOVED lines=8> */
.L_x_196:
[----:B------:R-:W-:Y:S05]  /*65b0*/  BSYNC B1 ;  /* 0x0000000000017941 */ /* 0x000fea0003800000 */
.L_x_195:
        /* <DEDUP_REMOVED lines=8> */
.L_x_198:
[----:B------:R-:W-:Y:S05]  /*6640*/  BSYNC B1 ;  /* 0x0000000000017941 */ /* 0x000fea0003800000 */
.L_x_197:
        /* <DEDUP_REMOVED lines=13> */
.L_x_200:
[----:B------:R-:W-:Y:S05]  /*6720*/  BSYNC B1 ;  /* 0x0000000000017941 */ /* 0x000fea0003800000 */
.L_x_199:
        /* <DEDUP_REMOVED lines=8> */
.L_x_202:
[----:B------:R-:W-:Y:S05]  /*67b0*/  BSYNC B1 ;  /* 0x0000000000017941 */ /* 0x000fea0003800000 */
.L_x_201:
        /* <DEDUP_REMOVED lines=8> */
.L_x_204:
[----:B------:R-:W-:Y:S05]  /*6840*/  BSYNC B1 ;  /* 0x0000000000017941 */ /* 0x000fea0003800000 */
.L_x_203:
        /* <DEDUP_REMOVED lines=8> */
.L_x_206:
[----:B------:R-:W-:Y:S05]  /*68d0*/  BSYNC B1 ;  /* 0x0000000000017941 */ /* 0x000fea0003800000 */
.L_x_205:
        /* <DEDUP_REMOVED lines=8> */
.L_x_208:
[----:B------:R-:W-:Y:S05]  /*6960*/  BSYNC B1 ;  /* 0x0000000000017941 */ /* 0x000fea0003800000 */
.L_x_207:
        /* <DEDUP_REMOVED lines=13> */
.L_x_210:
[----:B------:R-:W-:Y:S05]  /*6a40*/  BSYNC B1 ;  /* 0x0000000000017941 */ /* 0x000fea0003800000 */
.L_x_209:
        /* <DEDUP_REMOVED lines=8> */
.L_x_212:
[----:B------:R-:W-:Y:S05]  /*6ad0*/  BSYNC B1 ;  /* 0x0000000000017941 */ /* 0x000fea0003800000 */
.L_x_211:
        /* <DEDUP_REMOVED lines=8> */
.L_x_214:
[----:B------:R-:W-:Y:S05]  /*6b60*/  BSYNC B1 ;  /* 0x0000000000017941 */ /* 0x000fea0003800000 */
.L_x_213:
        /* <DEDUP_REMOVED lines=8> */
.L_x_216:
[----:B------:R-:W-:Y:S05]  /*6bf0*/  BSYNC B1 ;  /* 0x0000000000017941 */ /* 0x000fea0003800000 */
.L_x_215:
        /* <DEDUP_REMOVED lines=8> */
.L_x_218:
[----:B------:R-:W-:Y:S05]  /*6c80*/  BSYNC B1 ;  /* 0x0000000000017941 */ /* 0x000fea0003800000 */
.L_x_217:
        /* <DEDUP_REMOVED lines=13> */
.L_x_220:
[----:B------:R-:W-:Y:S05]  /*6d60*/  BSYNC B1 ;  /* 0x0000000000017941 */ /* 0x000fea0003800000 */
.L_x_219:
        /* <DEDUP_REMOVED lines=8> */
.L_x_222:
[----:B------:R-:W-:Y:S05]  /*6df0*/  BSYNC B1 ;  /* 0x0000000000017941 */ /* 0x000fea0003800000 */
.L_x_221:
        /* <DEDUP_REMOVED lines=8> */
.L_x_224:
[----:B------:R-:W-:Y:S05]  /*6e80*/  BSYNC B1 ;  /* 0x0000000000017941 */ /* 0x000fea0003800000 */
.L_x_223:
        /* <DEDUP_REMOVED lines=8> */
.L_x_226:
[----:B------:R-:W-:Y:S05]  /*6f10*/  BSYNC B1 ;  /* 0x0000000000017941 */ /* 0x000fea0003800000 */
.L_x_225:
        /* <DEDUP_REMOVED lines=8> */
.L_x_228:
[----:B------:R-:W-:Y:S05]  /*6fa0*/  BSYNC B1 ;  /* 0x0000000000017941 */ /* 0x000fea0003800000 */
.L_x_227:
        /* <DEDUP_REMOVED lines=13> */
.L_x_230:
[----:B------:R-:W-:Y:S05]  /*7080*/  BSYNC B1 ;  /* 0x0000000000017941 */ /* 0x000fea0003800000 */
.L_x_229:
        /* <DEDUP_REMOVED lines=8> */
.L_x_232:
[----:B------:R-:W-:Y:S05]  /*7110*/  BSYNC B1 ;  /* 0x0000000000017941 */ /* 0x000fea0003800000 */
.L_x_231:
        /* <DEDUP_REMOVED lines=8> */
.L_x_234:
[----:B------:R-:W-:Y:S05]  /*71a0*/  BSYNC B1 ;  /* 0x0000000000017941 */ /* 0x000fea0003800000 */
.L_x_233:
        /* <DEDUP_REMOVED lines=8> */
.L_x_236:
[----:B------:R-:W-:Y:S05]  /*7230*/  BSYNC B1 ;  /* 0x0000000000017941 */ /* 0x000fea0003800000 */
.L_x_235:
        /* <DEDUP_REMOVED lines=8> */
.L_x_238:
[----:B------:R-:W-:Y:S05]  /*72c0*/  BSYNC B1 ;  /* 0x0000000000017941 */ /* 0x000fea0003800000 */
.L_x_237:
        /* <DEDUP_REMOVED lines=13> */
.L_x_240:
[----:B------:R-:W-:Y:S05]  /*73a0*/  BSYNC B1 ;  /* 0x0000000000017941 */ /* 0x000fea0003800000 */
.L_x_239:
        /* <DEDUP_REMOVED lines=8> */
.L_x_242:
[----:B------:R-:W-:Y:S05]  /*7430*/  BSYNC B1 ;  /* 0x0000000000017941 */ /* 0x000fea0003800000 */
.L_x_241:
        /* <DEDUP_REMOVED lines=8> */
.L_x_244:
[----:B------:R-:W-:Y:S05]  /*74c0*/  BSYNC B1 ;  /* 0x0000000000017941 */ /* 0x000fea0003800000 */
.L_x_243:
        /* <DEDUP_REMOVED lines=8> */
.L_x_246:
[----:B------:R-:W-:Y:S05]  /*7550*/  BSYNC B1 ;  /* 0x0000000000017941 */ /* 0x000fea0003800000 */
.L_x_245:
        /* <DEDUP_REMOVED lines=8> */
.L_x_248:
[----:B------:R-:W-:Y:S05]  /*75e0*/  BSYNC B1 ;  /* 0x0000000000017941 */ /* 0x000fea0003800000 */
.L_x_247:
        /* <DEDUP_REMOVED lines=13> */
.L_x_250:
[----:B------:R-:W-:Y:S05]  /*76c0*/  BSYNC B1 ;  /* 0x0000000000017941 */ /* 0x000fea0003800000 */
.L_x_249:
        /* <DEDUP_REMOVED lines=8> */
.L_x_252:
[----:B------:R-:W-:Y:S05]  /*7750*/  BSYNC B1 ;  /* 0x0000000000017941 */ /* 0x000fea0003800000 */
.L_x_251:
        /* <DEDUP_REMOVED lines=8> */
.L_x_254:
[----:B------:R-:W-:Y:S05]  /*77e0*/  BSYNC B1 ;  /* 0x0000000000017941 */ /* 0x000fea0003800000 */
.L_x_253:
        /* <DEDUP_REMOVED lines=8> */
.L_x_256:
[----:B------:R-:W-:Y:S05]  /*7870*/  BSYNC B1 ;  /* 0x0000000000017941 */ /* 0x000fea0003800000 */
.L_x_255:
        /* <DEDUP_REMOVED lines=8> */
.L_x_258:
[----:B------:R-:W-:Y:S05]  /*7900*/  BSYNC B1 ;  /* 0x0000000000017941 */ /* 0x000fea0003800000 */
.L_x_257:
        /* <DEDUP_REMOVED lines=13> */
.L_x_260:
[----:B------:R-:W-:Y:S05]  /*79e0*/  BSYNC B1 ;  /* 0x0000000000017941 */ /* 0x000fea0003800000 */
.L_x_259:
        /* <DEDUP_REMOVED lines=8> */
.L_x_262:
[----:B------:R-:W-:Y:S05]  /*7a70*/  BSYNC B1 ;  /* 0x0000000000017941 */ /* 0x000fea0003800000 */
.L_x_261:
        /* <DEDUP_REMOVED lines=8> */
.L_x_264:
[----:B------:R-:W-:Y:S05]  /*7b00*/  BSYNC B1 ;  /* 0x0000000000017941 */ /* 0x000fea0003800000 */
.L_x_263:
        /* <DEDUP_REMOVED lines=8> */
.L_x_266:
[----:B------:R-:W-:Y:S05]  /*7b90*/  BSYNC B1 ;  /* 0x0000000000017941 */ /* 0x000fea0003800000 */
.L_x_265:
        /* <DEDUP_REMOVED lines=8> */
.L_x_268:
[----:B------:R-:W-:Y:S05]  /*7c20*/  BSYNC B1 ;  /* 0x0000000000017941 */ /* 0x000fea0003800000 */
.L_x_267:
        /* <DEDUP_REMOVED lines=13> */
.L_x_270:
[----:B------:R-:W-:Y:S05]  /*7d00*/  BSYNC B1 ;  /* 0x0000000000017941 */ /* 0x000fea0003800000 */
.L_x_269:
        /* <DEDUP_REMOVED lines=8> */
.L_x_272:
[----:B------:R-:W-:Y:S05]  /*7d90*/  BSYNC B1 ;  /* 0x0000000000017941 */ /* 0x000fea0003800000 */
.L_x_271:
        /* <DEDUP_REMOVED lines=8> */
.L_x_274:
[----:B------:R-:W-:Y:S05]  /*7e20*/  BSYNC B1 ;  /* 0x0000000000017941 */ /* 0x000fea0003800000 */
.L_x_273:
        /* <DEDUP_REMOVED lines=8> */
.L_x_276:
[----:B------:R-:W-:Y:S05]  /*7eb0*/  BSYNC B1 ;  /* 0x0000000000017941 */ /* 0x000fea0003800000 */
.L_x_275:
        /* <DEDUP_REMOVED lines=8> */
.L_x_278:
[----:B------:R-:W-:Y:S05]  /*7f40*/  BSYNC B1 ;  /* 0x0000000000017941 */ /* 0x000fea0003800000 */
.L_x_277:
[----:B-1----:R-:W2:Y:S01]  /*7f50*/  LDL.LU R3, [R1+0x1e0] ;  /* 0x0001e00001037983 */ /* 0x002ea20000300800 */
[C---:B------:R-:W-:Y:S01]  /*7f60*/  ISETP.LT.OR P2, PT, R0.reuse, 0xf2, !P1 ;  /* 0x000000f20000780c */ /* 0x040fe20004f41670 */
[----:B------:R-:W-:Y:S01]  /*7f70*/  BSSY B1, `(.L_x_279) ;  /* 0x000000c000017945 */ /* 0x000fe20003800000 */
[----:B------:R-:W-:Y:S02]  /*7f80*/  ISETP.LT.OR P6, PT, R0, 0xf9, !P1 ;  /* 0x000000f90000780c */ /* 0x000fe40004fc1670 */
[----:B------:R-:W-:Y:S02]  /*7f90*/  IADD3 R163, P3, R160, 0x80, RZ ;  /* 0x00000080a0a37810 */ /* 0x000fe40007f7e0ff */
        /* <DEDUP_REMOVED lines=9> */
.L_x_280:
[----:B------:R-:W-:Y:S05]  /*8030*/  BSYNC B1 ;  /* 0x0000000000017941 */ /* 0x000fea0003800000 */
.L_x_279:
        /* <DEDUP_REMOVED lines=8> */
.L_x_282:
[----:B------:R-:W-:Y:S05]  /*80c0*/  BSYNC B1 ;  /* 0x0000000000017941 */ /* 0x000fea0003800000 */
.L_x_281:
        /* <DEDUP_REMOVED lines=8> */
.L_x_284:
[----:B------:R-:W-:Y:S05]  /*8150*/  BSYNC B1 ;  /* 0x0000000000017941 */ /* 0x000fea0003800000 */
.L_x_283:
        /* <DEDUP_REMOVED lines=8> */
.L_x_286:
[----:B------:R-:W-:Y:S05]  /*81e0*/  BSYNC B1 ;  /* 0x0000000000017941 */ /* 0x000fea0003800000 */
.L_x_285:
[----:B-1----:R-:W2:Y:S01]  /*81f0*/  LDL.LU R3, [R1+0x1f0] ;  /* 0x0001f00001037983 */ /* 0x002ea20000300800 */
[----:B------:R-:W-:Y:S01]  /*8200*/  BSSY B1, `(.L_x_287) ;  /* 0x0000008000017945 */ /* 0x000fe20003800000 */
[----:B------:R-:W-:-:S04]  /*8210*/  IMAD.WIDE.U32 R160, R163, R20, R158 ;  /* 0x00000014a3a07225 */ /* 0x000fc800078e009e */
[----:B--2---:R-:W-:-:S05]  /*8220*/  @!P6 IMAD R3, R3, R17, R2 ;  /* 0x000000110303e224 */ /* 0x004fca00078e0202 */
[----:B------:R1:W-:Y:S01]  /*8230*/  @!P6 STG.E.U8 desc[UR36][R4.64+0xf8], R3 ;  /* 0x0000f8030400e986 */ /* 0x0003e2000c101124 */
[----:B------:R-:W-:Y:S05]  /*8240*/  @P1 BRA `(.L_x_288) ;  /* 0x00000000000c1947 */ /* 0x000fea0003800000 */
[----:B------:R-:W1:Y:S02]  /*8250*/  LDG.E.U8 R16, desc[UR36][R14.64+0xf9] ;  /* 0x0000f9240e107981 */ /* 0x000e64000c1e1100 */
[----:B-1----:R-:W-:-:S05]  /*8260*/  PRMT R3, R16, 0x8880, RZ ;  /* 0x0000888010037816 */ /* 0x002fca00000000ff */
[----:B------:R-:W-:-:S07]  /*8270*/  IMAD R2, R3, R18, RZ ;  /* 0x0000001203027224 */ /* 0x000fce00078e02ff */
.L_x_288:
[----:B------:R-:W-:Y:S05]  /*8280*/  BSYNC B1 ;  /* 0x0000000000017941 */ /* 0x000fea0003800000 */
.L_x_287:
[----:B-1----:R-:W2:Y:S01]  /*8290*/  LDL.LU R3, [R1+0x1f4] ;  /* 0x0001f40001037983 */ /* 0x002ea20000300800 */
[----:B------:R-:W-:Y:S01]  /*82a0*/  IMAD.WIDE.U32 R158, R163, R20, R152 ;  /* 0x00000014a39e7225 */ /* 0x000fe200078e0098 */
[----:B------:R-:W-:Y:S01]  /*82b0*/  ISETP.GE.AND P2, PT, R154, 0x81, PT ;  /* 0x000000819a00780c */ /* 0x000fe20003f46270 */
[----:B------:R-:W-:Y:S01]  /*82c0*/  BSSY B1, `(.L_x_289) ;  /* 0x000000e000017945 */ /* 0x000fe20003800000 */
[-C--:B------:R-:W-:Y:S01]  /*82d0*/  IADD3 R156, P5, P4, R156, R22.reuse, R160 ;  /* 0x000000169c9c7210 */ /* 0x080fe20007cbe0a0 */
[----:B0-----:R-:W-:Y:S01]  /*82e0*/  IMAD.X R15, RZ, RZ, UR9, P3 ;  /* 0x00000009ff0f7e24 */ /* 0x001fe200098e06ff */
[----:B------:R-:W-:Y:S02]  /*82f0*/  ISETP.LT.OR P6, PT, R0, 0x1, !P2 ;  /* 0x000000010000780c */ /* 0x000fe400057c1670 */
[----:B------:R-:W-:Y:S01]  /*8300*/  IADD3 R14, P3, R158, R22, RZ ;  /* 0x000000169e0e7210 */ /* 0x000fe20007f7e0ff */
[----:B------:R-:W-:Y:S02]  /*8310*/  IMAD R20, R15, R20, RZ ;  /* 0x000000140f147224 */ /* 0x000fe400078e02ff */
[----:B--2---:R-:W-:-:S05]  /*8320*/  @!P1 IMAD R3, R3, R17, R2 ;  /* 0x0000001103039224 */ /* 0x004fca00078e0202 */
[----:B------:R0:W-:Y:S01]  /*8330*/  @!P1 STG.E.U8 desc[UR36][R4.64+0xf9], R3 ;  /* 0x0000f90304009986 */ /* 0x0001e2000c101124 */
[C---:B------:R-:W-:Y:S02]  /*8340*/  ISETP.LT.OR P1, PT, R0.reuse, 0xf9, !P0 ;  /* 0x000000f90000780c */ /* 0x040fe40004721670 */
[----:B------:R-:W-:-:S11]  /*8350*/  ISETP.LT.OR P0, PT, R0, 0xfa, !P0 ;  /* 0x000000fa0000780c */ /* 0x000fd60004701670 */
[----:B0-----:R-:W-:Y:S05]  /*8360*/  @P1 BRA `(.L_x_290) ;  /* 0x00000000000c1947 */ /* 0x001fea0003800000 */
[----:B------:R-:W2:Y:S02]  /*8370*/  LDG.E.U8 R16, desc[UR36][R12.64+0xf8] ;  /* 0x0000f8240c107981 */ /* 0x000ea4000c1e1100 */
[----:B--2---:R-:W-:-:S05]  /*8380*/  PRMT R3, R16, 0x8880, RZ ;  /* 0x0000888010037816 */ /* 0x004fca00000000ff */
[----:B------:R-:W-:-:S07]  /*8390*/  IMAD R2, R3, R18, RZ ;  /* 0x0000001203027224 */ /* 0x000fce00078e02ff */
.L_x_290:
[----:B------:R-:W-:Y:S05]  /*83a0*/  BSYNC B1 ;  /* 0x0000000000017941 */ /* 0x000fea0003800000 */
.L_x_289:
[----:B------:R-:W2:Y:S01]  /*83b0*/  LDL.LU R3, [R1+0x1f8] ;  /* 0x0001f80001037983 */ /* 0x000ea20000300800 */
[----:B------:R-:W-:Y:S01]  /*83c0*/  BSSY B1, `(.L_x_291) ;  /* 0x0000008000017945 */ /* 0x000fe20003800000 */
[----:B------:R-:W-:Y:S02]  /*83d0*/  IMAD R21, R163, R21, R20 ;  /* 0x00000015a3157224 */ /* 0x000fe400078e0214 */
[----:B--2---:R-:W-:-:S05]  /*83e0*/  @!P1 IMAD R3, R3, R17, R2 ;  /* 0x0000001103039224 */ /* 0x004fca00078e0202 */
[----:B------:R0:W-:Y:S01]  /*83f0*/  @!P1 STG.E.U8 desc[UR36][R10.64+0xf8], R3 ;  /* 0x0000f8030a009986 */ /* 0x0001e2000c101124 */
[----:B------:R-:W-:Y:S05]  /*8400*/  @P0 BRA `(.L_x_292) ;  /* 0x00000000000c0947 */ /* 0x000fea0003800000 */
[----:B------:R-:W0:Y:S02]  /*8410*/  LDG.E.U8 R16, desc[UR36][R12.64+0xf9] ;  /* 0x0000f9240c107981 */ /* 0x000e24000c1e1100 */
[----:B0-----:R-:W-:-:S05]  /*8420*/  PRMT R3, R16, 0x8880, RZ ;  /* 0x0000888010037816 */ /* 0x001fca00000000ff */
[----:B------:R-:W-:-:S07]  /*8430*/  IMAD R2, R3, R18, RZ ;  /* 0x0000001203027224 */ /* 0x000fce00078e02ff */
.L_x_292:
[----:B------:R-:W-:Y:S05]  /*8440*/  BSYNC B1 ;  /* 0x0000000000017941 */ /* 0x000fea0003800000 */
.L_x_291:
[----:B0-----:R-:W2:Y:S01]  /*8450*/  LDL.LU R3, [R1+0x1fc] ;  /* 0x0001fc0001037983 */ /* 0x001ea20000300800 */
[----:B------:R-:W-:Y:S01]  /*8460*/  BSSY B1, `(.L_x_293) ;  /* 0x0000009000017945 */ /* 0x000fe20003800000 */
[----:B------:R-:W-:Y:S01]  /*8470*/  IADD3.X R15, R23, R159, R21, P3, !PT ;  /* 0x0000009f170f7210 */ /* 0x000fe20001ffe415 */
[----:B------:R-:W-:Y:S02]  /*8480*/  IMAD.IADD R160, R21, 0x1, R161 ;  /* 0x0000000115a07824 */ /* 0x000fe400078e02a1 */
[----:B--2---:R-:W-:-:S05]  /*8490*/  @!P0 IMAD R3, R3, R17, R2 ;  /* 0x0000001103038224 */ /* 0x004fca00078e0202 */
[----:B------:R0:W-:Y:S01]  /*84a0*/  @!P0 STG.E.U8 desc[UR36][R10.64+0xf9], R3 ;  /* 0x0000f9030a008986 */ /* 0x0001e2000c101124 */
[----:B------:R-:W-:Y:S05]  /*84b0*/  @P6 BRA `(.L_x_294) ;  /* 0x00000000000c6947 */ /* 0x000fea0003800000 */
[----:B------:R-:W0:Y:S02]  /*84c0*/  LDG.E.U8 R16, desc[UR36][R14.64] ;  /* 0x000000240e107981 */ /* 0x000e24000c1e1100 */
[----:B0-----:R-:W-:-:S05]  /*84d0*/  PRMT R3, R16, 0x8880, RZ ;  /* 0x0000888010037816 */ /* 0x001fca00000000ff */
[----:B------:R-:W-:-:S07]  /*84e0*/  IMAD R2, R3, R18, RZ ;  /* 0x0000001203027224 */ /* 0x000fce00078e02ff */
.L_x_294:
[----:B------:R-:W-:Y:S05]  /*84f0*/  BSYNC B1 ;  /* 0x0000000000017941 */ /* 0x000fea0003800000 */
.L_x_293:
[----:B------:R-:W-:Y:S01]  /*8500*/  ISETP.LT.OR P3, PT, R0, 0x2, !P2 ;  /* 0x000000020000780c */ /* 0x000fe20005761670 */
[----:B0-----:R-:W-:Y:S01]  /*8510*/  @!P6 IMAD R3, R24, R17, R2 ;  /* 0x000000111803e224 */ /* 0x001fe200078e0202 */
[----:B------:R-:W-:Y:S01]  /*8520*/  ISETP.GE.AND P0, PT, R154, 0x89, PT ;  /* 0x000000899a00780c */ /* 0x000fe20003f06270 */
[----:B------:R-:W-:Y:S01]  /*8530*/  BSSY B1, `(.L_x_295) ;  /* 0x000000b000017945 */ /* 0x000fe20003800000 */
[----:B------:R-:W-:Y:S02]  /*8540*/  IADD3.X R157, R153, R23, R160, P5, P4 ;  /* 0x00000017999d7210 */ /* 0x000fe40002fe84a0 */
[----:B------:R0:W-:Y:S01]  /*8550*/  @!P6 STG.E.U8 desc[UR36][R6.64], R3 ;  /* 0x000000030600e986 */ /* 0x0001e2000c101124 */
[C---:B------:R-:W-:Y:S02]  /*8560*/  ISETP.LT.OR P4, PT, R0.reuse, 0x1, !P0 ;  /* 0x000000010000780c */ /* 0x040fe40004781670 */
[C---:B------:R-:W-:Y:S02]  /*8570*/  ISETP.LT.OR P5, PT, R0.reuse, 0x2, !P0 ;  /* 0x000000020000780c */ /* 0x040fe400047a1670 */
[----:B------:R-:W-:-:S02]  /*8580*/  ISETP.LT.OR P6, PT, R0, 0x9, !P2 ;  /* 0x000000090000780c */ /* 0x000fc400057c1670 */
[----:B------:R-:W-:Y:S01]  /*8590*/  ISETP.LT.OR P1, PT, R0, 0xa, !P2 ;  /* 0x0000000a0000780c */ /* 0x000fe20005721670 */
[----:B------:R-:W-:-:S12]  /*85a0*/  @P3 BRA `(.L_x_296) ;  /* 0x00000000000c3947 */ /* 0x000fd80003800000 */
[----:B------:R-:W0:Y:S02]  /*85b0*/  LDG.E.U8 R16, desc[UR36][R14.64+0x1] ;  /* 0x000001240e107981 */ /* 0x000e24000c1e1100 */
[----:B0-----:R-:W-:-:S05]  /*85c0*/  PRMT R3, R16, 0x8880, RZ ;  /* 0x0000888010037816 */ /* 0x001fca00000000ff */
[----:B------:R-:W-:-:S07]  /*85d0*/  IMAD R2, R3, R18, RZ ;  /* 0x0000001203027224 */ /* 0x000fce00078e02ff */
.L_x_296:
[----:B------:R-:W-:Y:S05]  /*85e0*/  BSYNC B1 ;  /* 0x0000000000017941 */ /* 0x000fea0003800000 */
.L_x_295:
[----:B------:R-:W-:Y:S01]  /*85f0*/  @!P3 IMAD R25, R25, R17, R2 ;  /* 0x000000111919b224 */ /* 0x000fe200078e0202 */
[----:B------:R-:W-:Y:S04]  /*8600*/  BSSY B1, `(.L_x_297) ;  /* 0x0000006000017945 */ /* 0x000fe80003800000 */
[----:B------:R1:W-:Y:S01]  /*8610*/  @!P3 STG.E.U8 desc[UR36][R6.64+0x1], R25 ;  /* 0x000001190600b986 */ /* 0x0003e2000c101124 */
[----:B------:R-:W-:Y:S05]  /*8620*/  @P4 BRA `(.L_x_298) ;  /* 0x00000000000c4947 */ /* 0x000fea0003800000 */
[----:B------:R-:W0:Y:S02]  /*8630*/  LDG.E.U8 R16, desc[UR36][R156.64] ;  /* 0x000000249c107981 */ /* 0x000e24000c1e1100 */
[----:B0-----:R-:W-:-:S05]  /*8640*/  PRMT R3, R16, 0x8880, RZ ;  /* 0x0000888010037816 */ /* 0x001fca00000000ff */
[----:B------:R-:W-:-:S07]  /*8650*/  IMAD R2, R3, R18, RZ ;  /* 0x0000001203027224 */ /* 0x000fce00078e02ff */
.L_x_298:
[----:B------:R-:W-:Y:S05]  /*8660*/  BSYNC B1 ;  /* 0x0000000000017941 */ /* 0x000fea0003800000 */
.L_x_297:
[----:B0-----:R-:W-:Y:S01]  /*8670*/  @!P4 IMAD R3, R26, R17, R2 ;  /* 0x000000111a03c224 */ /* 0x001fe200078e0202 */
[----:B------:R-:W-:Y:S04]  /*8680*/  BSSY B1, `(.L_x_299) ;  /* 0x0000006000017945 */ /* 0x000fe80003800000 */
[----:B------:R0:W-:Y:S01]  /*8690*/  @!P4 STG.E.U8 desc[UR36][R8.64], R3 ;  /* 0x000000030800c986 */ /* 0x0001e2000c101124 */
[----:B------:R-:W-:Y:S05]  /*86a0*/  @P5 BRA `(.L_x_300) ;  /* 0x00000000000c5947 */ /* 0x000fea0003800000 */
[----:B------:R-:W0:Y:S02]  /*86b0*/  LDG.E.U8 R16, desc[UR36][R156.64+0x1] ;  /* 0x000001249c107981 */ /* 0x000e24000c1e1100 */
[----:B0-----:R-:W-:-:S05]  /*86c0*/  PRMT R3, R16, 0x8880, RZ ;  /* 0x0000888010037816 */ /* 0x001fca00000000ff */
[----:B------:R-:W-:-:S07]  /*86d0*/  IMAD R2, R3, R18, RZ ;  /* 0x0000001203027224 */ /* 0x000fce00078e02ff */
.L_x_300:
[----:B------:R-:W-:Y:S05]  /*86e0*/  BSYNC B1 ;  /* 0x0000000000017941 */ /* 0x000fea0003800000 */
.L_x_299:
[----:B------:R-:W-:Y:S01]  /*86f0*/  @!P5 IMAD R27, R27, R17, R2 ;  /* 0x000000111b1bd224 */ /* 0x000fe200078e0202 */
[----:B------:R-:W-:Y:S04]  /*8700*/  BSSY B1, `(.L_x_301) ;  /* 0x0000006000017945 */ /* 0x000fe80003800000 */
[----:B------:R2:W-:Y:S01]  /*8710*/  @!P5 STG.E.U8 desc[UR36][R8.64+0x1], R27 ;  /* 0x0000011b0800d986 */ /* 0x0005e2000c101124 */
[----:B------:R-:W-:Y:S05]  /*8720*/  @P6 BRA `(.L_x_302) ;  /* 0x00000000000c6947 */ /* 0x000fea0003800000 */
[----:B------:R-:W0:Y:S02]  /*8730*/  LDG.E.U8 R16, desc[UR36][R14.64+0x8] ;  /* 0x000008240e107981 */ /* 0x000e24000c1e1100 */
[----:B0-----:R-:W-:-:S05]  /*8740*/  PRMT R3, R16, 0x8880, RZ ;  /* 0x0000888010037816 */ /* 0x001fca00000000ff */
[----:B------:R-:W-:-:S07]  /*8750*/  IMAD R2, R3, R18, RZ ;  /* 0x0000001203027224 */ /* 0x000fce00078e02ff */
.L_x_302:
[----:B------:R-:W-:Y:S05]  /*8760*/  BSYNC B1 ;  /* 0x0000000000017941 */ /* 0x000fea0003800000 */
.L_x_301:
[----:B0-----:R-:W-:Y:S01]  /*8770*/  @!P6 IMAD R3, R28, R17, R2 ;  /* 0x000000111c03e224 */ /* 0x001fe200078e0202 */
[----:B------:R-:W-:Y:S04]  /*8780*/  BSSY B1, `(.L_x_303) ;  /* 0x0000006000017945 */ /* 0x000fe80003800000 */
[----:B------:R0:W-:Y:S01]  /*8790*/  @!P6 STG.E.U8 desc[UR36][R6.64+0x8], R3 ;  /* 0x000008030600e986 */ /* 0x0001e2000c101124 */
[----:B------:R-:W-:Y:S05]  /*87a0*/  @P1 BRA `(.L_x_304) ;  /* 0x00000000000c1947 */ /* 0x000fea0003800000 */
[----:B------:R-:W0:Y:S02]  /*87b0*/  LDG.E.U8 R16, desc[UR36][R14.64+0x9] ;  /* 0x000009240e107981 */ /* 0x000e24000c1e1100 */
[----:B0-----:R-:W-:-:S05]  /*87c0*/  PRMT R3, R16, 0x8880, RZ ;  /* 0x0000888010037816 */ /* 0x001fca00000000ff */
[----:B------:R-:W-:-:S07]  /*87d0*/  IMAD R2, R3, R18, RZ ;  /* 0x0000001203027224 */ /* 0x000fce00078e02ff */
.L_x_304:
[----:B------:R-:W-:Y:S05]  /*87e0*/  BSYNC B1 ;  /* 0x0000000000017941 */ /* 0x000fea0003800000 */
.L_x_303:
[C---:B------:R-:W-:Y:S01]  /*87f0*/  ISETP.LT.OR P4, PT, R0.reuse, 0x9, !P0 ;  /* 0x000000090000780c */ /* 0x040fe20004781670 */
[----:B------:R-:W-:Y:S01]  /*8800*/  @!P1 IMAD R29, R29, R17, R2 ;  /* 0x000000111d1d9224 */ /* 0x000fe200078e0202 */
[----:B------:R-:W-:Y:S01]  /*8810*/  BSSY B1, `(.L_x_305) ;  /* 0x000000a000017945 */ /* 0x000fe20003800000 */
[C---:B------:R-:W-:Y:S02]  /*8820*/  ISETP.LT.OR P3, PT, R0.reuse, 0xa, !P0 ;  /* 0x0000000a0000780c */ /* 0x040fe40004761670 */
[C---:B------:R-:W-:Y:S01]  /*8830*/  ISETP.LT.OR P5, PT, R0.reuse, 0x11, !P2 ;  /* 0x000000110000780c */ /* 0x040fe200057a1670 */
[----:B------:R3:W-:Y:S01]  /*8840*/  @!P1 STG.E.U8 desc[UR36][R6.64+0x9], R29 ;  /* 0x0000091d06009986 */ /* 0x0007e2000c101124 */
[C---:B------:R-:W-:Y:S02]  /*8850*/  ISETP.LT.OR P6, PT, R0.reuse, 0x12, !P2 ;  /* 0x000000120000780c */ /* 0x040fe400057c1670 */
[----:B------:R-:W-:-:S04]  /*8860*/  ISETP.LT.OR P1, PT, R0, 0x11, !P0 ;  /* 0x000000110000780c */ /* 0x000fc80004721670 */
[----:B------:R-:W-:Y:S09]  /*8870*/  @P4 BRA `(.L_x_306) ;  /* 0x00000000000c4947 */ /* 0x000ff20003800000 */
[----:B------:R-:W0:Y:S02]  /*8880*/  LDG.E.U8 R16, desc[UR36][R156.64+0x8] ;  /* 0x000008249c107981 */ /* 0x000e24000c1e1100 */
[----:B0-----:R-:W-:-:S05]  /*8890*/  PRMT R3, R16, 0x8880, RZ ;  /* 0x0000888010037816 */ /* 0x001fca00000000ff */
[----:B------:R-:W-:-:S07]  /*88a0*/  IMAD R2, R3, R18, RZ ;  /* 0x0000001203027224 */ /* 0x000fce00078e02ff */
.L_x_306:
[----:B------:R-:W-:Y:S05]  /*88b0*/  BSYNC B1 ;  /* 0x0000000000017941 */ /* 0x000fea0003800000 */
.L_x_305:
[----:B0-----:R-:W-:Y:S01]  /*88c0*/  @!P4 IMAD R3, R30, R17, R2 ;  /* 0x000000111e03c224 */ /* 0x001fe200078e0202 */
[----:B------:R-:W-:Y:S04]  /*88d0*/  BSSY B1, `(.L_x_307) ;  /* 0x0000006000017945 */ /* 0x000fe80003800000 */
[----:B------:R0:W-:Y:S01]  /*88e0*/  @!P4 STG.E.U8 desc[UR36][R8.64+0x8], R3 ;  /* 0x000008030800c986 */ /* 0x0001e2000c101124 */
[----:B------:R-:W-:Y:S05]  /*88f0*/  @P3 BRA `(.L_x_308) ;  /* 0x00000000000c3947 */ /* 0x000fea0003800000 */
[----:B------:R-:W0:Y:S02]  /*8900*/  LDG.E.U8 R16, desc[UR36][R156.64+0x9] ;  /* 0x000009249c107981 */ /* 0x000e24000c1e1100 */
[----:B0-----:R-:W-:-:S05]  /*8910*/  PRMT R3, R16, 0x8880, RZ ;  /* 0x0000888010037816 */ /* 0x001fca00000000ff */
[----:B------:R-:W-:-:S07]  /*8920*/  IMAD R2, R3, R18, RZ ;  /* 0x0000001203027224 */ /* 0x000fce00078e02ff */
.L_x_308:
[----:B------:R-:W-:Y:S05]  /*8930*/  BSYNC B1 ;  /* 0x0000000000017941 */ /* 0x000fea0003800000 */
.L_x_307:
[----:B------:R-:W-:Y:S01]  /*8940*/  @!P3 IMAD R31, R31, R17, R2 ;  /* 0x000000111f1fb224 */ /* 0x000fe200078e0202 */
[----:B------:R-:W-:Y:S04]  /*8950*/  BSSY B1, `(.L_x_309) ;  /* 0x0000006000017945 */ /* 0x000fe80003800000 */
[----:B------:R4:W-:Y:S01]  /*8960*/  @!P3 STG.E.U8 desc[UR36][R8.64+0x9], R31 ;  /* 0x0000091f0800b986 */ /* 0x0009e2000c101124 */
[----:B------:R-:W-:Y:S05]  /*8970*/  @P5 BRA `(.L_x_310) ;  /* 0x00000000000c5947 */ /* 0x000fea0003800000 */
[----:B------:R-:W0:Y:S02]  /*8980*/  LDG.E.U8 R16, desc[UR36][R14.64+0x10] ;  /* 0x000010240e107981 */ /* 0x000e24000c1e1100 */
[----:B0-----:R-:W-:-:S05]  /*8990*/  PRMT R3, R16, 0x8880, RZ ;  /* 0x0000888010037816 */ /* 0x001fca00000000ff */
[----:B------:R-:W-:-:S07]  /*89a0*/  IMAD R2, R3, R18, RZ ;  /* 0x0000001203027224 */ /* 0x000fce00078e02ff */
.L_x_310:
[----:B------:R-:W-:Y:S05]  /*89b0*/  BSYNC B1 ;  /* 0x0000000000017941 */ /* 0x000fea0003800000 */
.L_x_309:
[----:B0-----:R-:W-:Y:S01]  /*89c0*/  @!P5 IMAD R3, R32, R17, R2 ;  /* 0x000000112003d224 */ /* 0x001fe200078e0202 */
[----:B------:R-:W-:Y:S04]  /*89d0*/  BSSY B1, `(.L_x_311) ;  /* 0x0000006000017945 */ /* 0x000fe80003800000 */
[----:B------:R0:W-:Y:S01]  /*89e0*/  @!P5 STG.E.U8 desc[UR36][R6.64+0x10], R3 ;  /* 0x000010030600d986 */ /* 0x0001e2000c101124 */
[----:B------:R-:W-:Y:S05]  /*89f0*/  @P6 BRA `(.L_x_312) ;  /* 0x00000000000c6947 */ /* 0x000fea0003800000 */
[----:B------:R-:W0:Y:S02]  /*8a00*/  LDG.E.U8 R16, desc[UR36][R14.64+0x11] ;  /* 0x000011240e107981 */ /* 0x000e24000c1e1100 */
[----:B0-----:R-:W-:-:S05]  /*8a10*/  PRMT R3, R16, 0x8880, RZ ;  /* 0x0000888010037816 */ /* 0x001fca00000000ff */
[----:B------:R-:W-:-:S07]  /*8a20*/  IMAD R2, R3, R18, RZ ;  /* 0x0000001203027224 */ /* 0x000fce00078e02ff */
.L_x_312:
[----:B------:R-:W-:Y:S05]  /*8a30*/  BSYNC B1 ;  /* 0x0000000000017941 */ /* 0x000fea0003800000 */
.L_x_311:
[----:B------:R-:W-:Y:S01]  /*8a40*/  @!P6 IMAD R33, R33, R17, R2 ;  /* 0x000000112121e224 */ /* 0x000fe200078e0202 */
[----:B------:R-:W-:Y:S04]  /*8a50*/  BSSY B1, `(.L_x_313) ;  /* 0x0000006000017945 */ /* 0x000fe80003800000 */
[----:B------:R0:W-:Y:S01]  /*8a60*/  @!P6 STG.E.U8 desc[UR36][R6.64+0x11], R33 ;  /* 0x000011210600e986 */ /* 0x0001e2000c101124 */
[----:B------:R-:W-:Y:S05]  /*8a70*/  @P1 BRA `(.L_x_314) ;  /* 0x00000000000c1947 */ /* 0x000fea0003800000 */
[----:B------:R-:W0:Y:S02]  /*8a80*/  LDG.E.U8 R16, desc[UR36][R156.64+0x10] ;  /* 0x000010249c107981 */ /* 0x000e24000c1e1100 */
[----:B0-----:R-:W-:-:S05]  /*8a90*/  PRMT R3, R16, 0x8880, RZ ;  /* 0x0000888010037816 */ /* 0x001fca00000000ff */
[----:B------:R-:W-:-:S07]  /*8aa0*/  IMAD R2, R3, R18, RZ ;  /* 0x0000001203027224 */ /* 0x000fce00078e02ff */
.L_x_314:
[----:B------:R-:W-:Y:S05]  /*8ab0*/  BSYNC B1 ;  /* 0x0000000000017941 */ /* 0x000fea0003800000 */
.L_x_313:
[----:B------:R-:W-:Y:S01]  /*8ac0*/  ISETP.LT.OR P4, PT, R0, 0x12, !P0 ;  /* 0x000000120000780c */ /* 0x000fe20004781670 */
[----:B0-----:R-:W-:Y:S01]  /*8ad0*/  @!P1 IMAD R3, R34, R17, R2 ;  /* 0x0000001122039224 */ /* 0x001fe200078e0202 */
        /* <DEDUP_REMOVED lines=10> */
.L_x_316:
[----:B------:R-:W-:Y:S05]  /*8b80*/  BSYNC B1 ;  /* 0x0000000000017941 */ /* 0x000fea0003800000 */
.L_x_315:
[----:B------:R-:W-:Y:S01]  /*8b90*/  @!P4 IMAD R35, R35, R17, R2 ;  /* 0x000000112323c224 */ /* 0x000fe200078e0202 */
[----:B------:R-:W-:Y:S04]  /*8ba0*/  BSSY B1, `(.L_x_317) ;  /* 0x0000006000017945 */ /* 0x000fe80003800000 */
[----:B------:R0:W-:Y:S01]  /*8bb0*/  @!P4 STG.E.U8 desc[UR36][R8.64+0x11], R35 ;  /* 0x000011230800c986 */ /* 0x0001e2000c101124 */
[----:B------:R-:W-:Y:S05]  /*8bc0*/  @P3 BRA `(.L_x_318) ;  /* 0x00000000000c3947 */ /* 0x000fea0003800000 */
[----:B------:R-:W0:Y:S02]  /*8bd0*/  LDG.E.U8 R16, desc[UR36][R14.64+0x18] ;  /* 0x000018240e107981 */ /* 0x000e24000c1e1100 */
[----:B0-----:R-:W-:-:S05]  /*8be0*/  PRMT R3, R16, 0x8880, RZ ;  /* 0x0000888010037816 */ /* 0x001fca00000000ff */
[----:B------:R-:W-:-:S07]  /*8bf0*/  IMAD R2, R3, R18, RZ ;  /* 0x0000001203027224 */ /* 0x000fce00078e02ff */
.L_x_318:
[----:B------:R-:W-:Y:S05]  /*8c00*/  BSYNC B1 ;  /* 0x0000000000017941 */ /* 0x000fea0003800000 */
.L_x_317:
[----:B0-----:R-:W-:Y:S01]  /*8c10*/  @!P3 IMAD R3, R36, R17, R2 ;  /* 0x000000112403b224 */ /* 0x001fe200078e0202 */
[----:B------:R-:W-:Y:S04]  /*8c20*/  BSSY B1, `(.L_x_319) ;  /* 0x0000006000017945 */ /* 0x000fe80003800000 */
[----:B------:R0:W-:Y:S01]  /*8c30*/  @!P3 STG.E.U8 desc[UR36][R6.64+0x18], R3 ;  /* 0x000018030600b986 */ /* 0x0001e2000c101124 */
[----:B------:R-:W-:Y:S05]  /*8c40*/  @P5 BRA `(.L_x_320) ;  /* 0x00000000000c5947 */ /* 0x000fea0003800000 */
[----:B------:R-:W0:Y:S02]  /*8c50*/  LDG.E.U8 R16, desc[UR36][R14.64+0x19] ;  /* 0x000019240e107981 */ /* 0x000e24000c1e1100 */
[----:B0-----:R-:W-:-:S05]  /*8c60*/  PRMT R3, R16, 0x8880, RZ ;  /* 0x0000888010037816 */ /* 0x001fca00000000ff */
[----:B------:R-:W-:-:S07]  /*8c70*/  IMAD R2, R3, R18, RZ ;  /* 0x0000001203027224 */ /* 0x000fce00078e02ff */
.L_x_320:
[----:B------:R-:W-:Y:S05]  /*8c80*/  BSYNC B1 ;  /* 0x0000000000017941 */ /* 0x000fea0003800000 */
.L_x_319:
[----:B------:R-:W-:Y:S01]  /*8c90*/  @!P5 IMAD R37, R37, R17, R2 ;  /* 0x000000112525d224 */ /* 0x000fe200078e0202 */
[----:B------:R-:W-:Y:S04]  /*8ca0*/  BSSY B1, `(.L_x_321) ;  /* 0x0000006000017945 */ /* 0x000fe80003800000 */
[----:B------:R0:W-:Y:S01]  /*8cb0*/  @!P5 STG.E.U8 desc[UR36][R6.64+0x19], R37 ;  /* 0x000019250600d986 */ /* 0x0001e2000c101124 */
[----:B------:R-:W-:Y:S05]  /*8cc0*/  @P6 BRA `(.L_x_322) ;  /* 0x00000000000c6947 */ /* 0x000fea0003800000 */
[----:B------:R-:W0:Y:S02]  /*8cd0*/  LDG.E.U8 R16, desc[UR36][R156.64+0x18] ;  /* 0x000018249c107981 */ /* 0x000e24000c1e1100 */
[----:B0-----:R-:W-:-:S05]  /*8ce0*/  PRMT R3, R16, 0x8880, RZ ;  /* 0x0000888010037816 */ /* 0x001fca00000000ff */
[----:B------:R-:W-:-:S07]  /*8cf0*/  IMAD R2, R3, R18, RZ ;  /* 0x0000001203027224 */ /* 0x000fce00078e02ff */
.L_x_322:
[----:B------:R-:W-:Y:S05]  /*8d00*/  BSYNC B1 ;  /* 0x0000000000017941 */ /* 0x000fea0003800000 */
.L_x_321:
[----:B0-----:R-:W-:Y:S01]  /*8d10*/  @!P6 IMAD R3, R38, R17, R2 ;  /* 0x000000112603e224 */ /* 0x001fe200078e0202 */
[----:B------:R-:W-:Y:S04]  /*8d20*/  BSSY B1, `(.L_x_323) ;  /* 0x0000006000017945 */ /* 0x000fe80003800000 */
[----:B------:R0:W-:Y:S01]  /*8d30*/  @!P6 STG.E.U8 desc[UR36][R8.64+0x18], R3 ;  /* 0x000018030800e986 */ /* 0x0001e2000c101124 */
[----:B------:R-:W-:Y:S05]  /*8d40*/  @P1 BRA `(.L_x_324) ;  /* 0x00000000000c1947 */ /* 0x000fea0003800000 */
[----:B------:R-:W0:Y:S02]  /*8d50*/  LDG.E.U8 R16, desc[UR36][R156.64+0x19] ;  /* 0x000019249c107981 */ /* 0x000e24000c1e1100 */
[----:B0-----:R-:W-:-:S05]  /*8d60*/  PRMT R3, R16, 0x8880, RZ ;  /* 0x0000888010037816 */ /* 0x001fca00000000ff */
[----:B------:R-:W-:-:S07]  /*8d70*/  IMAD R2, R3, R18, RZ ;  /* 0x0000001203027224 */ /* 0x000fce00078e02ff */
.L_x_324:
[----:B------:R-:W-:Y:S05]  /*8d80*/  BSYNC B1 ;  /* 0x0000000000017941 */ /* 0x000fea0003800000 */
.L_x_323:
        /* <DEDUP_REMOVED lines=12> */
.L_x_326:
[----:B------:R-:W-:Y:S05]  /*8e50*/  BSYNC B1 ;  /* 0x0000000000017941 */ /* 0x000fea0003800000 */
.L_x_325:
[----:B0-----:R-:W-:Y:S01]  /*8e60*/  @!P4 IMAD R3, R40, R17, R2 ;  /* 0x000000112803c224 */ /* 0x001fe200078e0202 */
[----:B------:R-:W-:Y:S04]  /*8e70*/  BSSY B1, `(.L_x_327) ;  /* 0x0000006000017945 */ /* 0x000fe80003800000 */
[----:B------:R0:W-:Y:S01]  /*8e80*/  @!P4 STG.E.U8 desc[UR36][R6.64+0x20], R3 ;  /* 0x000020030600c986 */ /* 0x0001e2000c101124 */
[----:B------:R-:W-:Y:S05]  /*8e90*/  @P3 BRA `(.L_x_328) ;  /* 0x00000000000c3947 */ /* 0x000fea0003800000 */
[----:B------:R-:W0:Y:S02]  /*8ea0*/  LDG.E.U8 R16, desc[UR36][R14.64+0x21] ;  /* 0x000021240e107981 */ /* 0x000e24000c1e1100 */
[----:B0-----:R-:W-:-:S05]  /*8eb0*/  PRMT R3, R16, 0x8880, RZ ;  /* 0x0000888010037816 */ /* 0x001fca00000000ff */
[----:B------:R-:W-:-:S07]  /*8ec0*/  IMAD R2, R3, R18, RZ ;  /* 0x0000001203027224 */ /* 0x000fce00078e02ff */
.L_x_328:
[----:B------:R-:W-:Y:S05]  /*8ed0*/  BSYNC B1 ;  /* 0x0000000000017941 */ /* 0x000fea0003800000 */
.L_x_327:
[----:B------:R-:W-:Y:S01]  /*8ee0*/  @!P3 IMAD R41, R41, R17, R2 ;  /* 0x000000112929b224 */ /* 0x000fe200078e0202 */
[----:B------:R-:W-:Y:S04]  /*8ef0*/  BSSY B1, `(.L_x_329) ;  /* 0x0000006000017945 */ /* 0x000fe80003800000 */
[----:B------:R0:W-:Y:S01]  /*8f00*/  @!P3 STG.E.U8 desc[UR36][R6.64+0x21], R41 ;  /* 0x000021290600b986 */ /* 0x0001e2000c101124 */
[----:B------:R-:W-:Y:S05]  /*8f10*/  @P5 BRA `(.L_x_330) ;  /* 0x00000000000c5947 */ /* 0x000fea0003800000 */
[----:B------:R-:W0:Y:S02]  /*8f20*/  LDG.E.U8 R16, desc[UR36][R156.64+0x20] ;  /* 0x000020249c107981 */ /* 0x000e24000c1e1100 */
[----:B0-----:R-:W-:-:S05]  /*8f30*/  PRMT R3, R16, 0x8880, RZ ;  /* 0x0000888010037816 */ /* 0x001fca00000000ff */
[----:B------:R-:W-:-:S07]  /*8f40*/  IMAD R2, R3, R18, RZ ;  /* 0x0000001203027224 */ /* 0x000fce00078e02ff */
.L_x_330:
[----:B------:R-:W-:Y:S05]  /*8f50*/  BSYNC B1 ;  /* 0x0000000000017941 */ /* 0x000fea0003800000 */
.L_x_329:
[----:B0-----:R-:W-:Y:S01]  /*8f60*/  @!P5 IMAD R3, R42, R17, R2 ;  /* 0x000000112a03d224 */ /* 0x001fe200078e0202 */
[----:B------:R-:W-:Y:S04]  /*8f70*/  BSSY B1, `(.L_x_331) ;  /* 0x0000006000017945 */ /* 0x000fe80003800000 */
[----:B------:R0:W-:Y:S01]  /*8f80*/  @!P5 STG.E.U8 desc[UR36][R8.64+0x20], R3 ;  /* 0x000020030800d986 */ /* 0x0001e2000c101124 */
[----:B------:R-:W-:Y:S05]  /*8f90*/  @P6 BRA `(.L_x_332) ;  /* 0x00000000000c6947 */ /* 0x000fea0003800000 */
[----:B------:R-:W0:Y:S02]  /*8fa0*/  LDG.E.U8 R16, desc[UR36][R156.64+0x21] ;  /* 0x000021249c107981 */ /* 0x000e24000c1e1100 */
[----:B0-----:R-:W-:-:S05]  /*8fb0*/  PRMT R3, R16, 0x8880, RZ ;  /* 0x0000888010037816 */ /* 0x001fca00000000ff */
[----:B------:R-:W-:-:S07]  /*8fc0*/  IMAD R2, R3, R18, RZ ;  /* 0x0000001203027224 */ /* 0x000fce00078e02ff */
.L_x_332:
[----:B------:R-:W-:Y:S05]  /*8fd0*/  BSYNC B1 ;  /* 0x0000000000017941 */ /* 0x000fea0003800000 */
.L_x_331:
[----:B------:R-:W-:Y:S01]  /*8fe0*/  @!P6 IMAD R43, R43, R17, R2 ;  /* 0x000000112b2be224 */ /* 0x000fe200078e0202 */
[----:B------:R-:W-:Y:S04]  /*8ff0*/  BSSY B1, `(.L_x_333) ;  /* 0x0000006000017945 */ /* 0x000fe80003800000 */
[----:B------:R0:W-:Y:S01]  /*9000*/  @!P6 STG.E.U8 desc[UR36][R8.64+0x21], R43 ;  /* 0x0000212b0800e986 */ /* 0x0001e2000c101124 */
[----:B------:R-:W-:Y:S05]  /*9010*/  @P1 BRA `(.L_x_334) ;  /* 0x00000000000c1947 */ /* 0x000fea0003800000 */
[----:B------:R-:W0:Y:S02]  /*9020*/  LDG.E.U8 R16, desc[UR36][R14.64+0x28] ;  /* 0x000028240e107981 */ /* 0x000e24000c1e1100 */
[----:B0-----:R-:W-:-:S05]  /*9030*/  PRMT R3, R16, 0x8880, RZ ;  /* 0x0000888010037816 */ /* 0x001fca00000000ff */
[----:B------:R-:W-:-:S07]  /*9040*/  IMAD R2, R3, R18, RZ ;  /* 0x0000001203027224 */ /* 0x000fce00078e02ff */
.L_x_334:
[----:B------:R-:W-:Y:S05]  /*9050*/  BSYNC B1 ;  /* 0x0000000000017941 */ /* 0x000fea0003800000 */
.L_x_333:
        /* <DEDUP_REMOVED lines=12> */
.L_x_336:
[----:B------:R-:W-:Y:S05]  /*9120*/  BSYNC B1 ;  /* 0x0000000000017941 */ /* 0x000fea0003800000 */
.L_x_335:
[----:B------:R-:W-:Y:S01]  /*9130*/  @!P4 IMAD R45, R45, R17, R2 ;  /* 0x000000112d2dc224 */ /* 0x000fe200078e0202 */
[----:B------:R-:W-:Y:S04]  /*9140*/  BSSY B1, `(.L_x_337) ;  /* 0x0000006000017945 */ /* 0x000fe80003800000 */
[----:B------:R0:W-:Y:S01]  /*9150*/  @!P4 STG.E.U8 desc[UR36][R6.64+0x29], R45 ;  /* 0x0000292d0600c986 */ /* 0x0001e2000c101124 */
[----:B------:R-:W-:Y:S05]  /*9160*/  @P3 BRA `(.L_x_338) ;  /* 0x00000000000c3947 */ /* 0x000fea0003800000 */
[----:B------:R-:W0:Y:S02]  /*9170*/  LDG.E.U8 R16, desc[UR36][R156.64+0x28] ;  /* 0x000028249c107981 */ /* 0x000e24000c1e1100 */
[----:B0-----:R-:W-:-:S05]  /*9180*/  PRMT R3, R16, 0x8880, RZ ;  /* 0x0000888010037816 */ /* 0x001fca00000000ff */
[----:B------:R-:W-:-:S07]  /*9190*/  IMAD R2, R3, R18, RZ ;  /* 0x0000001203027224 */ /* 0x000fce00078e02ff */
.L_x_338:
[----:B------:R-:W-:Y:S05]  /*91a0*/  BSYNC B1 ;  /* 0x0000000000017941 */ /* 0x000fea0003800000 */
.L_x_337:
[----:B0-----:R-:W-:Y:S01]  /*91b0*/  @!P3 IMAD R3, R46, R17, R2 ;  /* 0x000000112e03b224 */ /* 0x001fe200078e0202 */
[----:B------:R-:W-:Y:S04]  /*91c0*/  BSSY B1, `(.L_x_339) ;  /* 0x0000006000017945 */ /* 0x000fe80003800000 */
[----:B------:R0:W-:Y:S01]  /*91d0*/  @!P3 STG.E.U8 desc[UR36][R8.64+0x28], R3 ;  /* 0x000028030800b986 */ /* 0x0001e2000c101124 */
[----:B------:R-:W-:Y:S05]  /*91e0*/  @P5 BRA `(.L_x_340) ;  /* 0x00000000000c5947 */ /* 0x000fea0003800000 */
[----:B------:R-:W0:Y:S02]  /*91f0*/  LDG.E.U8 R16, desc[UR36][R156.64+0x29] ;  /* 0x000029249c107981 */ /* 0x000e24000c1e1100 */
[----:B0-----:R-:W-:-:S05]  /*9200*/  PRMT R3, R16, 0x8880, RZ ;  /* 0x0000888010037816 */ /* 0x001fca00000000ff */
[----:B------:R-:W-:-:S07]  /*9210*/  IMAD R2, R3, R18, RZ ;  /* 0x0000001203027224 */ /* 0x000fce00078e02ff */
.L_x_340:
[----:B------:R-:W-:Y:S05]  /*9220*/  BSYNC B1 ;  /* 0x0000000000017941 */ /* 0x000fea0003800000 */
.L_x_339:
[----:B------:R-:W-:Y:S01]  /*9230*/  @!P5 IMAD R47, R47, R17, R2 ;  /* 0x000000112f2fd224 */ /* 0x000fe200078e0202 */
[----:B------:R-:W-:Y:S04]  /*9240*/  BSSY B1, `(.L_x_341) ;  /* 0x0000006000017945 */ /* 0x000fe80003800000 */
[----:B------:R0:W-:Y:S01]  /*9250*/  @!P5 STG.E.U8 desc[UR36][R8.64+0x29], R47 ;  /* 0x0000292f0800d986 */ /* 0x0001e2000c101124 */
[----:B------:R-:W-:Y:S05]  /*9260*/  @P6 BRA `(.L_x_342) ;  /* 0x00000000000c6947 */ /* 0x000fea0003800000 */
[----:B------:R-:W0:Y:S02]  /*9270*/  LDG.E.U8 R16, desc[UR36][R14.64+0x30] ;  /* 0x000030240e107981 */ /* 0x000e24000c1e1100 */
[----:B0-----:R-:W-:-:S05]  /*9280*/  PRMT R3, R16, 0x8880, RZ ;  /* 0x0000888010037816 */ /* 0x001fca00000000ff */
[----:B------:R-:W-:-:S07]  /*9290*/  IMAD R2, R3, R18, RZ ;  /* 0x0000001203027224 */ /* 0x000fce00078e02ff */
.L_x_342:
[----:B------:R-:W-:Y:S05]  /*92a0*/  BSYNC B1 ;  /* 0x0000000000017941 */ /* 0x000fea0003800000 */
.L_x_341:
[----:B0-----:R-:W-:Y:S01]  /*92b0*/  @!P6 IMAD R3, R48, R17, R2 ;  /* 0x000000113003e224 */ /* 0x001fe200078e0202 */
[----:B------:R-:W-:Y:S04]  /*92c0*/  BSSY B1, `(.L_x_343) ;  /* 0x0000006000017945 */ /* 0x000fe80003800000 */
[----:B------:R0:W-:Y:S01]  /*92d0*/  @!P6 STG.E.U8 desc[UR36][R6.64+0x30], R3 ;  /* 0x000030030600e986 */ /* 0x0001e2000c101124 */
[----:B------:R-:W-:Y:S05]  /*92e0*/  @P1 BRA `(.L_x_344) ;  /* 0x00000000000c1947 */ /* 0x000fea0003800000 */
[----:B------:R-:W0:Y:S02]  /*92f0*/  LDG.E.U8 R16, desc[UR36][R14.64+0x31] ;  /* 0x000031240e107981 */ /* 0x000e24000c1e1100 */
[----:B0-----:R-:W-:-:S05]  /*9300*/  PRMT R3, R16, 0x8880, RZ ;  /* 0x0000888010037816 */ /* 0x001fca00000000ff */
[----:B------:R-:W-:-:S07]  /*9310*/  IMAD R2, R3, R18, RZ ;  /* 0x0000001203027224 */ /* 0x000fce00078e02ff */
.L_x_344:
[----:B------:R-:W-:Y:S05]  /*9320*/  BSYNC B1 ;  /* 0x0000000000017941 */ /* 0x000fea0003800000 */
.L_x_343:
        /* <DEDUP_REMOVED lines=12> */
.L_x_346:
[----:B------:R-:W-:Y:S05]  /*93f0*/  BSYNC B1 ;  /* 0x0000000000017941 */ /* 0x000fea0003800000 */
.L_x_345:
[----:B0-----:R-:W-:Y:S01]  /*9400*/  @!P4 IMAD R3, R50, R17, R2 ;  /* 0x000000113203c224 */ /* 0x001fe200078e0202 */
[----:B------:R-:W-:Y:S04]  /*9410*/  BSSY B1, `(.L_x_347) ;  /* 0x0000006000017945 */ /* 0x000fe80003800000 */
[----:B------:R0:W-:Y:S01]  /*9420*/  @!P4 STG.E.U8 desc[UR36][R8.64+0x30], R3 ;  /* 0x000030030800c986 */ /* 0x0001e2000c101124 */
[----:B------:R-:W-:Y:S05]  /*9430*/  @P3 BRA `(.L_x_348) ;  /* 0x00000000000c3947 */ /* 0x000fea0003800000 */
[----:B------:R-:W0:Y:S02]  /*9440*/  LDG.E.U8 R16, desc[UR36][R156.64+0x31] ;  /* 0x000031249c107981 */ /* 0x000e24000c1e1100 */
[----:B0-----:R-:W-:-:S05]  /*9450*/  PRMT R3, R16, 0x8880, RZ ;  /* 0x0000888010037816 */ /* 0x001fca00000000ff */
[----:B------:R-:W-:-:S07]  /*9460*/  IMAD R2, R3, R18, RZ ;  /* 0x0000001203027224 */ /* 0x000fce00078e02ff */
.L_x_348:
[----:B------:R-:W-:Y:S05]  /*9470*/  BSYNC B1 ;  /* 0x0000000000017941 */ /* 0x000fea0003800000 */
.L_x_347:
[----:B------:R-:W-:Y:S01]  /*9480*/  @!P3 IMAD R51, R51, R17, R2 ;  /* 0x000000113333b224 */ /* 0x000fe200078e0202 */
[----:B------:R-:W-:Y:S04]  /*9490*/  BSSY B1, `(.L_x_349) ;  /* 0x0000006000017945 */ /* 0x000fe80003800000 */
[----:B------:R0:W-:Y:S01]  /*94a0*/  @!P3 STG.E.U8 desc[UR36][R8.64+0x31], R51 ;  /* 0x000031330800b986 */ /* 0x0001e2000c101124 */
[----:B------:R-:W-:Y:S05]  /*94b0*/  @P5 BRA `(.L_x_350) ;  /* 0x00000000000c5947 */ /* 0x000fea0003800000 */
[----:B------:R-:W0:Y:S02]  /*94c0*/  LDG.E.U8 R16, desc[UR36][R14.64+0x38] ;  /* 0x000038240e107981 */ /* 0x000e24000c1e1100 */
[----:B0-----:R-:W-:-:S05]  /*94d0*/  PRMT R3, R16, 0x8880, RZ ;  /* 0x0000888010037816 */ /* 0x001fca00000000ff */
[----:B------:R-:W-:-:S07]  /*94e0*/  IMAD R2, R3, R18, RZ ;  /* 0x0000001203027224 */ /* 0x000fce00078e02ff */
.L_x_350:
[----:B------:R-:W-:Y:S05]  /*94f0*/  BSYNC B1 ;  /* 0x0000000000017941 */ /* 0x000fea0003800000 */
.L_x_349:
[----:B0-----:R-:W-:Y:S01]  /*9500*/  @!P5 IMAD R3, R52, R17, R2 ;  /* 0x000000113403d224 */ /* 0x001fe200078e0202 */
[----:B------:R-:W-:Y:S04]  /*9510*/  BSSY B1, `(.L_x_351) ;  /* 0x0000006000017945 */ /* 0x000fe80003800000 */
[----:B------:R0:W-:Y:S01]  /*9520*/  @!P5 STG.E.U8 desc[UR36][R6.64+0x38], R3 ;  /* 0x000038030600d986 */ /* 0x0001e2000c101124 */
[----:B------:R-:W-:Y:S05]  /*9530*/  @P6 BRA `(.L_x_352) ;  /* 0x00000000000c6947 */ /* 0x000fea0003800000 */
[----:B------:R-:W0:Y:S02]  /*9540*/  LDG.E.U8 R16, desc[UR36][R14.64+0x39] ;  /* 0x000039240e107981 */ /* 0x000e24000c1e1100 */
[----:B0-----:R-:W-:-:S05]  /*9550*/  PRMT R3, R16, 0x8880, RZ ;  /* 0x0000888010037816 */ /* 0x001fca00000000ff */
[----:B------:R-:W-:-:S07]  /*9560*/  IMAD R2, R3, R18, RZ ;  /* 0x0000001203027224 */ /* 0x000fce00078e02ff */
.L_x_352:
[----:B------:R-:W-:Y:S05]  /*9570*/  BSYNC B1 ;  /* 0x0000000000017941 */ /* 0x000fea0003800000 */
.L_x_351:
[----:B------:R-:W-:Y:S01]  /*9580*/  @!P6 IMAD R53, R53, R17, R2 ;  /* 0x000000113535e224 */ /* 0x000fe200078e0202 */
[----:B------:R-:W-:Y:S04]  /*9590*/  BSSY B1, `(.L_x_353) ;  /* 0x0000006000017945 */ /* 0x000fe80003800000 */
[----:B------:R0:W-:Y:S01]  /*95a0*/  @!P6 STG.E.U8 desc[UR36][R6.64+0x39], R53 ;  /* 0x000039350600e986 */ /* 0x0001e2000c101124 */
[----:B------:R-:W-:Y:S05]  /*95b0*/  @P1 BRA `(.L_x_354) ;  /* 0x00000000000c1947 */ /* 0x000fea0003800000 */
[----:B------:R-:W0:Y:S02]  /*95c0*/  LDG.E.U8 R16, desc[UR36][R156.64+0x38] ;  /* 0x000038249c107981 */ /* 0x000e24000c1e1100 */
[----:B0-----:R-:W-:-:S05]  /*95d0*/  PRMT R3, R16, 0x8880, RZ ;  /* 0x0000888010037816 */ /* 0x001fca00000000ff */
[----:B------:R-:W-:-:S07]  /*95e0*/  IMAD R2, R3, R18, RZ ;  /* 0x0000001203027224 */ /* 0x000fce00078e02ff */
.L_x_354:
[----:B------:R-:W-:Y:S05]  /*95f0*/  BSYNC B1 ;  /* 0x0000000000017941 */ /* 0x000fea0003800000 */
.L_x_353:
        /* <DEDUP_REMOVED lines=12> */
.L_x_356:
[----:B------:R-:W-:Y:S05]  /*96c0*/  BSYNC B1 ;  /* 0x0000000000017941 */ /* 0x000fea0003800000 */
.L_x_355:
[----:B------:R-:W-:Y:S01]  /*96d0*/  @!P4 IMAD R55, R55, R17, R2 ;  /* 0x000000113737c224 */ /* 0x000fe200078e0202 */
[----:B------:R-:W-:Y:S04]  /*96e0*/  BSSY B1, `(.L_x_357) ;  /* 0x0000006000017945 */ /* 0x000fe80003800000 */
[----:B------:R0:W-:Y:S01]  /*96f0*/  @!P4 STG.E.U8 desc[UR36][R8.64+0x39], R55 ;  /* 0x000039370800c986 */ /* 0x0001e2000c101124 */
[----:B------:R-:W-:Y:S05]  /*9700*/  @P3 BRA `(.L_x_358) ;  /* 0x00000000000c3947 */ /* 0x000fea0003800000 */
[----:B------:R-:W0:Y:S02]  /*9710*/  LDG.E.U8 R16, desc[UR36][R14.64+0x40] ;  /* 0x000040240e107981 */ /* 0x000e24000c1e1100 */
[----:B0-----:R-:W-:-:S05]  /*9720*/  PRMT R3, R16, 0x8880, RZ ;  /* 0x0000888010037816 */ /* 0x001fca00000000ff */
[----:B------:R-:W-:-:S07]  /*9730*/  IMAD R2, R3, R18, RZ ;  /* 0x0000001203027224 */ /* 0x000fce00078e02ff */
.L_x_358:
[----:B------:R-:W-:Y:S05]  /*9740*/  BSYNC B1 ;  /* 0x0000000000017941 */ /* 0x000fea0003800000 */
.L_x_357:
[----:B0-----:R-:W-:Y:S01]  /*9750*/  @!P3 IMAD R3, R56, R17, R2 ;  /* 0x000000113803b224 */ /* 0x001fe200078e0202 */
[----:B------:R-:W-:Y:S04]  /*9760*/  BSSY B1, `(.L_x_359) ;  /* 0x0000006000017945 */ /* 0x000fe80003800000 */
[----:B------:R0:W-:Y:S01]  /*9770*/  @!P3 STG.E.U8 desc[UR36][R6.64+0x40], R3 ;  /* 0x000040030600b986 */ /* 0x0001e2000c101124 */
[----:B------:R-:W-:Y:S05]  /*9780*/  @P5 BRA `(.L_x_360) ;  /* 0x00000000000c5947 */ /* 0x000fea0003800000 */
[----:B------:R-:W0:Y:S02]  /*9790*/  LDG.E.U8 R16, desc[UR36][R14.64+0x41] ;  /* 0x000041240e107981 */ /* 0x000e24000c1e1100 */
[----:B0-----:R-:W-:-:S05]  /*97a0*/  PRMT R3, R16, 0x8880, RZ ;  /* 0x0000888010037816 */ /* 0x001fca00000000ff */
[----:B------:R-:W-:-:S07]  /*97b0*/  IMAD R2, R3, R18, RZ ;  /* 0x0000001203027224 */ /* 0x000fce00078e02ff */
.L_x_360:
[----:B------:R-:W-:Y:S05]  /*97c0*/  BSYNC B1 ;  /* 0x0000000000017941 */ /* 0x000fea0003800000 */
.L_x_359:
[----:B------:R-:W-:Y:S01]  /*97d0*/  @!P5 IMAD R57, R57, R17, R2 ;  /* 0x000000113939d224 */ /* 0x000fe200078e0202 */
[----:B------:R-:W-:Y:S04]  /*97e0*/  BSSY B1, `(.L_x_361) ;  /* 0x0000006000017945 */ /* 0x000fe80003800000 */
[----:B------:R0:W-:Y:S01]  /*97f0*/  @!P5 STG.E.U8 desc[UR36][R6.64+0x41], R57 ;  /* 0x000041390600d986 */ /* 0x0001e2000c101124 */
[----:B------:R-:W-:Y:S05]  /*9800*/  @P6 BRA `(.L_x_362) ;  /* 0x00000000000c6947 */ /* 0x000fea0003800000 */
[----:B------:R-:W0:Y:S02]  /*9810*/  LDG.E.U8 R16, desc[UR36][R156.64+0x40] ;  /* 0x000040249c107981 */ /* 0x000e24000c1e1100 */
[----:B0-----:R-:W-:-:S05]  /*9820*/  PRMT R3, R16, 0x8880, RZ ;  /* 0x0000888010037816 */ /* 0x001fca00000000ff */
[----:B------:R-:W-:-:S07]  /*9830*/  IMAD R2, R3, R18, RZ ;  /* 0x0000001203027224 */ /* 0x000fce00078e02ff */
.L_x_362:
[----:B------:R-:W-:Y:S05]  /*9840*/  BSYNC B1 ;  /* 0x0000000000017941 */ /* 0x000fea0003800000 */
.L_x_361:
[----:B0-----:R-:W-:Y:S01]  /*9850*/  @!P6 IMAD R3, R58, R17, R2 ;  /* 0x000000113a03e224 */ /* 0x001fe200078e0202 */
[----:B------:R-:W-:Y:S04]  /*9860*/  BSSY B1, `(.L_x_363) ;  /* 0x0000006000017945 */ /* 0x000fe80003800000 */
[----:B------:R0:W-:Y:S01]  /*9870*/  @!P6 STG.E.U8 desc[UR36][R8.64+0x40], R3 ;  /* 0x000040030800e986 */ /* 0x0001e2000c101124 */
[----:B------:R-:W-:Y:S05]  /*9880*/  @P1 BRA `(.L_x_364) ;  /* 0x00000000000c1947 */ /* 0x000fea0003800000 */
[----:B------:R-:W0:Y:S02]  /*9890*/  LDG.E.U8 R16, desc[UR36][R156.64+0x41] ;  /* 0x000041249c107981 */ /* 0x000e24000c1e1100 */
[----:B0-----:R-:W-:-:S05]  /*98a0*/  PRMT R3, R16, 0x8880, RZ ;  /* 0x0000888010037816 */ /* 0x001fca00000000ff */
[----:B------:R-:W-:-:S07]  /*98b0*/  IMAD R2, R3, R18, RZ ;  /* 0x0000001203027224 */ /* 0x000fce00078e02ff */
.L_x_364:
[----:B------:R-:W-:Y:S05]  /*98c0*/  BSYNC B1 ;  /* 0x0000000000017941 */ /* 0x000fea0003800000 */
.L_x_363:
        /* <DEDUP_REMOVED lines=12> */
.L_x_366:
[----:B------:R-:W-:Y:S05]  /*9990*/  BSYNC B1 ;  /* 0x0000000000017941 */ /* 0x000fea0003800000 */
.L_x_365:
[----:B0-----:R-:W-:Y:S01]  /*99a0*/  @!P4 IMAD R3, R60, R17, R2 ;  /* 0x000000113c03c224 */ /* 0x001fe200078e0202 */
[----:B------:R-:W-:Y:S04]  /*99b0*/  BSSY B1, `(.L_x_367) ;  /* 0x0000006000017945 */ /* 0x000fe80003800000 */
[----:B------:R0:W-:Y:S01]  /*99c0*/  @!P4 STG.E.U8 desc[UR36][R6.64+0x48], R3 ;  /* 0x000048030600c986 */ /* 0x0001e2000c101124 */
[----:B------:R-:W-:Y:S05]  /*99d0*/  @P3 BRA `(.L_x_368) ;  /* 0x00000000000c3947 */ /* 0x000fea0003800000 */
[----:B------:R-:W0:Y:S02]  /*99e0*/  LDG.E.U8 R16, desc[UR36][R14.64+0x49] ;  /* 0x000049240e107981 */ /* 0x000e24000c1e1100 */
[----:B0-----:R-:W-:-:S05]  /*99f0*/  PRMT R3, R16, 0x8880, RZ ;  /* 0x0000888010037816 */ /* 0x001fca00000000ff */
[----:B------:R-:W-:-:S07]  /*9a00*/  IMAD R2, R3, R18, RZ ;  /* 0x0000001203027224 */ /* 0x000fce00078e02ff */
.L_x_368:
[----:B------:R-:W-:Y:S05]  /*9a10*/  BSYNC B1 ;  /* 0x0000000000017941 */ /* 0x000fea0003800000 */
.L_x_367:
[----:B------:R-:W-:Y:S01]  /*9a20*/  @!P3 IMAD R61, R61, R17, R2 ;  /* 0x000000113d3db224 */ /* 0x000fe200078e0202 */
[----:B------:R-:W-:Y:S04]  /*9a30*/  BSSY B1, `(.L_x_369) ;  /* 0x0000006000017945 */ /* 0x000fe80003800000 */
[----:B------:R0:W-:Y:S01]  /*9a40*/  @!P3 STG.E.U8 desc[UR36][R6.64+0x49], R61 ;  /* 0x0000493d0600b986 */ /* 0x0001e2000c101124 */
[----:B------:R-:W-:Y:S05]  /*9a50*/  @P5 BRA `(.L_x_370) ;  /* 0x00000000000c5947 */ /* 0x000fea0003800000 */
[----:B------:R-:W0:Y:S02]  /*9a60*/  LDG.E.U8 R16, desc[UR36][R156.64+0x48] ;  /* 0x000048249c107981 */ /* 0x000e24000c1e1100 */
[----:B0-----:R-:W-:-:S05]  /*9a70*/  PRMT R3, R16, 0x8880, RZ ;  /* 0x0000888010037816 */ /* 0x001fca00000000ff */
[----:B------:R-:W-:-:S07]  /*9a80*/  IMAD R2, R3, R18, RZ ;  /* 0x0000001203027224 */ /* 0x000fce00078e02ff */
.L_x_370:
[----:B------:R-:W-:Y:S05]  /*9a90*/  BSYNC B1 ;  /* 0x0000000000017941 */ /* 0x000fea0003800000 */
.L_x_369:
[----:B0-----:R-:W-:Y:S01]  /*9aa0*/  @!P5 IMAD R3, R62, R17, R2 ;  /* 0x000000113e03d224 */ /* 0x001fe200078e0202 */
[----:B------:R-:W-:Y:S04]  /*9ab0*/  BSSY B1, `(.L_x_371) ;  /* 0x0000006000017945 */ /* 0x000fe80003800000 */
[----:B------:R0:W-:Y:S01]  /*9ac0*/  @!P5 STG.E.U8 desc[UR36][R8.64+0x48], R3 ;  /* 0x000048030800d986 */ /* 0x0001e2000c101124 */
[----:B------:R-:W-:Y:S05]  /*9ad0*/  @P6 BRA `(.L_x_372) ;  /* 0x00000000000c6947 */ /* 0x000fea0003800000 */
[----:B------:R-:W0:Y:S02]  /*9ae0*/  LDG.E.U8 R16, desc[UR36][R156.64+0x49] ;  /* 0x000049249c107981 */ /* 0x000e24000c1e1100 */
[----:B0-----:R-:W-:-:S05]  /*9af0*/  PRMT R3, R16, 0x8880, RZ ;  /* 0x0000888010037816 */ /* 0x001fca00000000ff */
[----:B------:R-:W-:-:S07]  /*9b00*/  IMAD R2, R3, R18, RZ ;  /* 0x0000001203027224 */ /* 0x000fce00078e02ff */
.L_x_372:
[----:B------:R-:W-:Y:S05]  /*9b10*/  BSYNC B1 ;  /* 0x0000000000017941 */ /* 0x000fea0003800000 */
.L_x_371:
[----:B------:R-:W-:Y:S01]  /*9b20*/  @!P6 IMAD R63, R63, R17, R2 ;  /* 0x000000113f3fe224 */ /* 0x000fe200078e0202 */
[----:B------:R-:W-:Y:S04]  /*9b30*/  BSSY B1, `(.L_x_373) ;  /* 0x0000006000017945 */ /* 0x000fe80003800000 */
[----:B------:R0:W-:Y:S01]  /*9b40*/  @!P6 STG.E.U8 desc[UR36][R8.64+0x49], R63 ;  /* 0x0000493f0800e986 */ /* 0x0001e2000c101124 */
[----:B------:R-:W-:Y:S05]  /*9b50*/  @P1 BRA `(.L_x_374) ;  /* 0x00000000000c1947 */ /* 0x000fea0003800000 */
[----:B------:R-:W0:Y:S02]  /*9b60*/  LDG.E.U8 R16, desc[UR36][R14.64+0x50] ;  /* 0x000050240e107981 */ /* 0x000e24000c1e1100 */
[----:B0-----:R-:W-:-:S05]  /*9b70*/  PRMT R3, R16, 0x8880, RZ ;  /* 0x0000888010037816 */ /* 0x001fca00000000ff */
[----:B------:R-:W-:-:S07]  /*9b80*/  IMAD R2, R3, R18, RZ ;  /* 0x0000001203027224 */ /* 0x000fce00078e02ff */
.L_x_374:
[----:B------:R-:W-:Y:S05]  /*9b90*/  BSYNC B1 ;  /* 0x0000000000017941 */ /* 0x000fea0003800000 */
.L_x_373:
        /* <DEDUP_REMOVED lines=12> */
.L_x_376:
[----:B------:R-:W-:Y:S05]  /*9c60*/  BSYNC B1 ;  /* 0x0000000000017941 */ /* 0x000fea0003800000 */
.L_x_375:
[----:B------:R-:W-:Y:S01]  /*9c70*/  @!P4 IMAD R65, R65, R17, R2 ;  /* 0x000000114141c224 */ /* 0x000fe200078e0202 */
[----:B------:R-:W-:Y:S04]  /*9c80*/  BSSY B1, `(.L_x_377) ;  /* 0x0000006000017945 */ /* 0x000fe80003800000 */
[----:B------:R0:W-:Y:S01]  /*9c90*/  @!P4 STG.E.U8 desc[UR36][R6.64+0x51], R65 ;  /* 0x000051410600c986 */ /* 0x0001e2000c101124 */
[----:B------:R-:W-:Y:S05]  /*9ca0*/  @P3 BRA `(.L_x_378) ;  /* 0x00000000000c3947 */ /* 0x000fea0003800000 */
[----:B------:R-:W0:Y:S02]  /*9cb0*/  LDG.E.U8 R16, desc[UR36][R156.64+0x50] ;  /* 0x000050249c107981 */ /* 0x000e24000c1e1100 */
[----:B0-----:R-:W-:-:S05]  /*9cc0*/  PRMT R3, R16, 0x8880, RZ ;  /* 0x0000888010037816 */ /* 0x001fca00000000ff */
[----:B------:R-:W-:-:S07]  /*9cd0*/  IMAD R2, R3, R18, RZ ;  /* 0x0000001203027224 */ /* 0x000fce00078e02ff */
.L_x_378:
[----:B------:R-:W-:Y:S05]  /*9ce0*/  BSYNC B1 ;  /* 0x0000000000017941 */ /* 0x000fea0003800000 */
.L_x_377:
[----:B0-----:R-:W-:Y:S01]  /*9cf0*/  @!P3 IMAD R3, R66, R17, R2 ;  /* 0x000000114203b224 */ /* 0x001fe200078e0202 */
[----:B------:R-:W-:Y:S04]  /*9d00*/  BSSY B1, `(.L_x_379) ;  /* 0x0000006000017945 */ /* 0x000fe80003800000 */
[----:B------:R0:W-:Y:S01]  /*9d10*/  @!P3 STG.E.U8 desc[UR36][R8.64+0x50], R3 ;  /* 0x000050030800b986 */ /* 0x0001e2000c101124 */
[----:B------:R-:W-:Y:S05]  /*9d20*/  @P5 BRA `(.L_x_380) ;  /* 0x00000000000c5947 */ /* 0x000fea0003800000 */
[----:B------:R-:W0:Y:S02]  /*9d30*/  LDG.E.U8 R16, desc[UR36][R156.64+0x51] ;  /* 0x000051249c107981 */ /* 0x000e24000c1e1100 */
[----:B0-----:R-:W-:-:S05]  /*9d40*/  PRMT R3, R16, 0x8880, RZ ;  /* 0x0000888010037816 */ /* 0x001fca00000000ff */
[----:B------:R-:W-:-:S07]  /*9d50*/  IMAD R2, R3, R18, RZ ;  /* 0x0000001203027224 */ /* 0x000fce00078e02ff */
.L_x_380:
[----:B------:R-:W-:Y:S05]  /*9d60*/  BSYNC B1 ;  /* 0x0000000000017941 */ /* 0x000fea0003800000 */
.L_x_379:
[----:B------:R-:W-:Y:S01]  /*9d70*/  @!P5 IMAD R67, R67, R17, R2 ;  /* 0x000000114343d224 */ /* 0x000fe200078e0202 */
[----:B------:R-:W-:Y:S04]  /*9d80*/  BSSY B1, `(.L_x_381) ;  /* 0x0000006000017945 */ /* 0x000fe80003800000 */
[----:B------:R0:W-:Y:S01]  /*9d90*/  @!P5 STG.E.U8 desc[UR36][R8.64+0x51], R67 ;  /* 0x000051430800d986 */ /* 0x0001e2000c101124 */
[----:B------:R-:W-:Y:S05]  /*9da0*/  @P6 BRA `(.L_x_382) ;  /* 0x00000000000c6947 */ /* 0x000fea0003800000 */
[----:B------:R-:W0:Y:S02]  /*9db0*/  LDG.E.U8 R16, desc[UR36][R14.64+0x58] ;  /* 0x000058240e107981 */ /* 0x000e24000c1e1100 */
[----:B0-----:R-:W-:-:S05]  /*9dc0*/  PRMT R3, R16, 0x8880, RZ ;  /* 0x0000888010037816 */ /* 0x001fca00000000ff */
[----:B------:R-:W-:-:S07]  /*9dd0*/  IMAD R2, R3, R18, RZ ;  /* 0x0000001203027224 */ /* 0x000fce00078e02ff */
.L_x_382:
[----:B------:R-:W-:Y:S05]  /*9de0*/  BSYNC B1 ;  /* 0x0000000000017941 */ /* 0x000fea0003800000 */
.L_x_381:
[----:B0-----:R-:W-:Y:S01]  /*9df0*/  @!P6 IMAD R3, R68, R17, R2 ;  /* 0x000000114403e224 */ /* 0x001fe200078e0202 */
[----:B------:R-:W-:Y:S04]  /*9e00*/  BSSY B1, `(.L_x_383) ;  /* 0x0000006000017945 */ /* 0x000fe80003800000 */
[----:B------:R0:W-:Y:S01]  /*9e10*/  @!P6 STG.E.U8 desc[UR36][R6.64+0x58], R3 ;  /* 0x000058030600e986 */ /* 0x0001e2000c101124 */
[----:B------:R-:W-:Y:S05]  /*9e20*/  @P1 BRA `(.L_x_384) ;  /* 0x00000000000c1947 */ /* 0x000fea0003800000 */
[----:B------:R-:W0:Y:S02]  /*9e30*/  LDG.E.U8 R16, desc[UR36][R14.64+0x59] ;  /* 0x000059240e107981 */ /* 0x000e24000c1e1100 */
[----:B0-----:R-:W-:-:S05]  /*9e40*/  PRMT R3, R16, 0x8880, RZ ;  /* 0x0000888010037816 */ /* 0x001fca00000000ff */
[----:B------:R-:W-:-:S07]  /*9e50*/  IMAD R2, R3, R18, RZ ;  /* 0x0000001203027224 */ /* 0x000fce00078e02ff */
.L_x_384:
[----:B------:R-:W-:Y:S05]  /*9e60*/  BSYNC B1 ;  /* 0x0000000000017941 */ /* 0x000fea0003800000 */
.L_x_383:
        /* <DEDUP_REMOVED lines=12> */
.L_x_386:
[----:B------:R-:W-:Y:S05]  /*9f30*/  BSYNC B1 ;  /* 0x0000000000017941 */ /* 0x000fea0003800000 */
.L_x_385:
[----:B0-----:R-:W-:Y:S01]  /*9f40*/  @!P4 IMAD R3, R70, R17, R2 ;  /* 0x000000114603c224 */ /* 0x001fe200078e0202 */
[----:B------:R-:W-:Y:S04]  /*9f50*/  BSSY B1, `(.L_x_387) ;  /* 0x0000006000017945 */ /* 0x000fe80003800000 */
[----:B------:R0:W-:Y:S01]  /*9f60*/  @!P4 STG.E.U8 desc[UR36][R8.64+0x58], R3 ;  /* 0x000058030800c986 */ /* 0x0001e2000c101124 */
[----:B------:R-:W-:Y:S05]  /*9f70*/  @P3 BRA `(.L_x_388) ;  /* 0x00000000000c3947 */ /* 0x000fea0003800000 */
[----:B------:R-:W0:Y:S02]  /*9f80*/  LDG.E.U8 R16, desc[UR36][R156.64+0x59] ;  /* 0x000059249c107981 */ /* 0x000e24000c1e1100 */
[----:B0-----:R-:W-:-:S05]  /*9f90*/  PRMT R3, R16, 0x8880, RZ ;  /* 0x0000888010037816 */ /* 0x001fca00000000ff */
[----:B------:R-:W-:-:S07]  /*9fa0*/  IMAD R2, R3, R18, RZ ;  /* 0x0000001203027224 */ /* 0x000fce00078e02ff */
.L_x_388:
[----:B------:R-:W-:Y:S05]  /*9fb0*/  BSYNC B1 ;  /* 0x0000000000017941 */ /* 0x000fea0003800000 */
.L_x_387:
[----:B------:R-:W-:Y:S01]  /*9fc0*/  @!P3 IMAD R71, R71, R17, R2 ;  /* 0x000000114747b224 */ /* 0x000fe200078e0202 */
[----:B------:R-:W-:Y:S04]  /*9fd0*/  BSSY B1, `(.L_x_389) ;  /* 0x0000006000017945 */ /* 0x000fe80003800000 */
[----:B------:R0:W-:Y:S01]  /*9fe0*/  @!P3 STG.E.U8 desc[UR36][R8.64+0x59], R71 ;  /* 0x000059470800b986 */ /* 0x0001e2000c101124 */
[----:B------:R-:W-:Y:S05]  /*9ff0*/  @P5 BRA `(.L_x_390) ;  /* 0x00000000000c5947 */ /* 0x000fea0003800000 */
[----:B------:R-:W0:Y:S02]  /*a000*/  LDG.E.U8 R16, desc[UR36][R14.64+0x60] ;  /* 0x000060240e107981 */ /* 0x000e24000c1e1100 */
[----:B0-----:R-:W-:-:S05]  /*a010*/  PRMT R3, R16, 0x8880, RZ ;  /* 0x0000888010037816 */ /* 0x001fca00000000ff */
[----:B------:R-:W-:-:S07]  /*a020*/  IMAD R2, R3, R18, RZ ;  /* 0x0000001203027224 */ /* 0x000fce00078e02ff */
.L_x_390:
[----:B------:R-:W-:Y:S05]  /*a030*/  BSYNC B1 ;  /* 0x0000000000017941 */ /* 0x000fea0003800000 */
.L_x_389:
[----:B0-----:R-:W-:Y:S01]  /*a040*/  @!P5 IMAD R3, R72, R17, R2 ;  /* 0x000000114803d224 */ /* 0x001fe200078e0202 */
[----:B------:R-:W-:Y:S04]  /*a050*/  BSSY B1, `(.L_x_391) ;  /* 0x0000006000017945 */ /* 0x000fe80003800000 */
[----:B------:R0:W-:Y:S01]  /*a060*/  @!P5 STG.E.U8 desc[UR36][R6.64+0x60], R3 ;  /* 0x000060030600d986 */ /* 0x0001e2000c101124 */
[----:B------:R-:W-:Y:S05]  /*a070*/  @P6 BRA `(.L_x_392) ;  /* 0x00000000000c6947 */ /* 0x000fea0003800000 */
[----:B------:R-:W0:Y:S02]  /*a080*/  LDG.E.U8 R16, desc[UR36][R14.64+0x61] ;  /* 0x000061240e107981 */ /* 0x000e24000c1e1100 */
[----:B0-----:R-:W-:-:S05]  /*a090*/  PRMT R3, R16, 0x8880, RZ ;  /* 0x0000888010037816 */ /* 0x001fca00000000ff */
[----:B------:R-:W-:-:S07]  /*a0a0*/  IMAD R2, R3, R18, RZ ;  /* 0x0000001203027224 */ /* 0x000fce00078e02ff */
.L_x_392:
[----:B------:R-:W-:Y:S05]  /*a0b0*/  BSYNC B1 ;  /* 0x0000000000017941 */ /* 0x000fea0003800000 */
.L_x_391:
[----:B------:R-:W-:Y:S01]  /*a0c0*/  @!P6 IMAD R73, R73, R17, R2 ;  /* 0x000000114949e224 */ /* 0x000fe200078e0202 */
[----:B------:R-:W-:Y:S04]  /*a0d0*/  BSSY B1, `(.L_x_393) ;  /* 0x0000006000017945 */ /* 0x000fe80003800000 */
[----:B------:R0:W-:Y:S01]  /*a0e0*/  @!P6 STG.E.U8 desc[UR36][R6.64+0x61], R73 ;  /* 0x000061490600e986 */ /* 0x0001e2000c101124 */
[----:B------:R-:W-:Y:S05]  /*a0f0*/  @P1 BRA `(.L_x_394) ;  /* 0x00000000000c1947 */ /* 0x000fea0003800000 */
[----:B------:R-:W0:Y:S02]  /*a100*/  LDG.E.U8 R16, desc[UR36][R156.64+0x60] ;  /* 0x000060249c107981 */ /* 0x000e24000c1e1100 */
[----:B0-----:R-:W-:-:S05]  /*a110*/  PRMT R3, R16, 0x8880, RZ ;  /* 0x0000888010037816 */ /* 0x001fca00000000ff */
[----:B------:R-:W-:-:S07]  /*a120*/  IMAD R2, R3, R18, RZ ;  /* 0x0000001203027224 */ /* 0x000fce00078e02ff */
.L_x_394:
[----:B------:R-:W-:Y:S05]  /*a130*/  BSYNC B1 ;  /* 0x0000000000017941 */ /* 0x000fea0003800000 */
.L_x_393:
        /* <DEDUP_REMOVED lines=12> */
.L_x_396:
[----:B------:R-:W-:Y:S05]  /*a200*/  BSYNC B1 ;  /* 0x0000000000017941 */ /* 0x000fea0003800000 */
.L_x_395:
[----:B------:R-:W-:Y:S01]  /*a210*/  @!P4 IMAD R75, R75, R17, R2 ;  /* 0x000000114b4bc224 */ /* 0x000fe200078e0202 */
[----:B------:R-:W-:Y:S04]  /*a220*/  BSSY B1, `(.L_x_397) ;  /* 0x0000006000017945 */ /* 0x000fe80003800000 */
[----:B------:R0:W-:Y:S01]  /*a230*/  @!P4 STG.E.U8 desc[UR36][R8.64+0x61], R75 ;  /* 0x0000614b0800c986 */ /* 0x0001e2000c101124 */
[----:B------:R-:W-:Y:S05]  /*a240*/  @P3 BRA `(.L_x_398) ;  /* 0x00000000000c3947 */ /* 0x000fea0003800000 */
[----:B------:R-:W0:Y:S02]  /*a250*/  LDG.E.U8 R16, desc[UR36][R14.64+0x68] ;  /* 0x000068240e107981 */ /* 0x000e24000c1e1100 */
[----:B0-----:R-:W-:-:S05]  /*a260*/  PRMT R3, R16, 0x8880, RZ ;  /* 0x0000888010037816 */ /* 0x001fca00000000ff */
[----:B------:R-:W-:-:S07]  /*a270*/  IMAD R2, R3, R18, RZ ;  /* 0x0000001203027224 */ /* 0x000fce00078e02ff */
.L_x_398:
[----:B------:R-:W-:Y:S05]  /*a280*/  BSYNC B1 ;  /* 0x0000000000017941 */ /* 0x000fea0003800000 */
.L_x_397:
[----:B0-----:R-:W-:Y:S01]  /*a290*/  @!P3 IMAD R3, R76, R17, R2 ;  /* 0x000000114c03b224 */ /* 0x001fe200078e0202 */
[----:B------:R-:W-:Y:S04]  /*a2a0*/  BSSY B1, `(.L_x_399) ;  /* 0x0000006000017945 */ /* 0x000fe80003800000 */
[----:B------:R0:W-:Y:S01]  /*a2b0*/  @!P3 STG.E.U8 desc[UR36][R6.64+0x68], R3 ;  /* 0x000068030600b986 */ /* 0x0001e2000c101124 */
[----:B------:R-:W-:Y:S05]  /*a2c0*/  @P5 BRA `(.L_x_400) ;  /* 0x00000000000c5947 */ /* 0x000fea0003800000 */
[----:B------:R-:W0:Y:S02]  /*a2d0*/  LDG.E.U8 R16, desc[UR36][R14.64+0x69] ;  /* 0x000069240e107981 */ /* 0x000e24000c1e1100 */
[----:B0-----:R-:W-:-:S05]  /*a2e0*/  PRMT R3, R16, 0x8880, RZ ;  /* 0x0000888010037816 */ /* 0x001fca00000000ff */
[----:B------:R-:W-:-:S07]  /*a2f0*/  IMAD R2, R3, R18, RZ ;  /* 0x0000001203027224 */ /* 0x000fce00078e02ff */
.L_x_400:
[----:B------:R-:W-:Y:S05]  /*a300*/  BSYNC B1 ;  /* 0x0000000000017941 */ /* 0x000fea0003800000 */
.L_x_399:
[----:B------:R-:W-:Y:S01]  /*a310*/  @!P5 IMAD R77, R77, R17, R2 ;  /* 0x000000114d4dd224 */ /* 0x000fe200078e0202 */
[----:B------:R-:W-:Y:S04]  /*a320*/  BSSY B1, `(.L_x_401) ;  /* 0x0000006000017945 */ /* 0x000fe80003800000 */
[----:B------:R0:W-:Y:S01]  /*a330*/  @!P5 STG.E.U8 desc[UR36][R6.64+0x69], R77 ;  /* 0x0000694d0600d986 */ /* 0x0001e2000c101124 */
[----:B------:R-:W-:Y:S05]  /*a340*/  @P6 BRA `(.L_x_402) ;  /* 0x00000000000c6947 */ /* 0x000fea0003800000 */
[----:B------:R-:W0:Y:S02]  /*a350*/  LDG.E.U8 R16, desc[UR36][R156.64+0x68] ;  /* 0x000068249c107981 */ /* 0x000e24000c1e1100 */
[----:B0-----:R-:W-:-:S05]  /*a360*/  PRMT R3, R16, 0x8880, RZ ;  /* 0x0000888010037816 */ /* 0x001fca00000000ff */
[----:B------:R-:W-:-:S07]  /*a370*/  IMAD R2, R3, R18, RZ ;  /* 0x0000001203027224 */ /* 0x000fce00078e02ff */
.L_x_402:
[----:B------:R-:W-:Y:S05]  /*a380*/  BSYNC B1 ;  /* 0x0000000000017941 */ /* 0x000fea0003800000 */
.L_x_401:
[----:B0-----:R-:W-:Y:S01]  /*a390*/  @!P6 IMAD R3, R78, R17, R2 ;  /* 0x000000114e03e224 */ /* 0x001fe200078e0202 */
[----:B------:R-:W-:Y:S04]  /*a3a0*/  BSSY B1, `(.L_x_403) ;  /* 0x0000006000017945 */ /* 0x000fe80003800000 */
[----:B------:R0:W-:Y:S01]  /*a3b0*/  @!P6 STG.E.U8 desc[UR36][R8.64+0x68], R3 ;  /* 0x000068030800e986 */ /* 0x0001e2000c101124 */
[----:B------:R-:W-:Y:S05]  /*a3c0*/  @P1 BRA `(.L_x_404) ;  /* 0x00000000000c1947 */ /* 0x000fea0003800000 */
[----:B------:R-:W0:Y:S02]  /*a3d0*/  LDG.E.U8 R16, desc[UR36][R156.64+0x69] ;  /* 0x000069249c107981 */ /* 0x000e24000c1e1100 */
[----:B0-----:R-:W-:-:S05]  /*a3e0*/  PRMT R3, R16, 0x8880, RZ ;  /* 0x0000888010037816 */ /* 0x001fca00000000ff */
[----:B------:R-:W-:-:S07]  /*a3f0*/  IMAD R2, R3, R18, RZ ;  /* 0x0000001203027224 */ /* 0x000fce00078e02ff */
.L_x_404:
[----:B------:R-:W-:Y:S05]  /*a400*/  BSYNC B1 ;  /* 0x0000000000017941 */ /* 0x000fea0003800000 */
.L_x_403:
        /* <DEDUP_REMOVED lines=12> */
.L_x_406:
[----:B------:R-:W-:Y:S05]  /*a4d0*/  BSYNC B1 ;  /* 0x0000000000017941 */ /* 0x000fea0003800000 */
.L_x_405:
[----:B0-----:R-:W-:Y:S01]  /*a4e0*/  @!P4 IMAD R3, R80, R17, R2 ;  /* 0x000000115003c224 */ /* 0x001fe200078e0202 */
[----:B------:R-:W-:Y:S04]  /*a4f0*/  BSSY B1, `(.L_x_407) ;  /* 0x0000006000017945 */ /* 0x000fe80003800000 */
[----:B------:R0:W-:Y:S01]  /*a500*/  @!P4 STG.E.U8 desc[UR36][R6.64+0x70], R3 ;  /* 0x000070030600c986 */ /* 0x0001e2000c101124 */
[----:B------:R-:W-:Y:S05]  /*a510*/  @P3 BRA `(.L_x_408) ;  /* 0x00000000000c3947 */ /* 0x000fea0003800000 */
[----:B------:R-:W0:Y:S02]  /*a520*/  LDG.E.U8 R16, desc[UR36][R14.64+0x71] ;  /* 0x000071240e107981 */ /* 0x000e24000c1e1100 */
[----:B0-----:R-:W-:-:S05]  /*a530*/  PRMT R3, R16, 0x8880, RZ ;  /* 0x0000888010037816 */ /* 0x001fca00000000ff */
[----:B------:R-:W-:-:S07]  /*a540*/  IMAD R2, R3, R18, RZ ;  /* 0x0000001203027224 */ /* 0x000fce00078e02ff */
.L_x_408:
[----:B------:R-:W-:Y:S05]  /*a550*/  BSYNC B1 ;  /* 0x0000000000017941 */ /* 0x000fea0003800000 */
.L_x_407:
[----:B------:R-:W-:Y:S01]  /*a560*/  @!P3 IMAD R81, R81, R17, R2 ;  /* 0x000000115151b224 */ /* 0x000fe200078e0202 */
[----:B------:R-:W-:Y:S04]  /*a570*/  BSSY B1, `(.L_x_409) ;  /* 0x0000006000017945 */ /* 0x000fe80003800000 */
[----:B------:R0:W-:Y:S01]  /*a580*/  @!P3 STG.E.U8 desc[UR36][R6.64+0x71], R81 ;  /* 0x000071510600b986 */ /* 0x0001e2000c101124 */
[----:B------:R-:W-:Y:S05]  /*a590*/  @P5 BRA `(.L_x_410) ;  /* 0x00000000000c5947 */ /* 0x000fea0003800000 */
[----:B------:R-:W0:Y:S02]  /*a5a0*/  LDG.E.U8 R16, desc[UR36][R156.64+0x70] ;  /* 0x000070249c107981 */ /* 0x000e24000c1e1100 */
[----:B0-----:R-:W-:-:S05]  /*a5b0*/  PRMT R3, R16, 0x8880, RZ ;  /* 0x0000888010037816 */ /* 0x001fca00000000ff */
[----:B------:R-:W-:-:S07]  /*a5c0*/  IMAD R2, R3, R18, RZ ;  /* 0x0000001203027224 */ /* 0x000fce00078e02ff */
.L_x_410:
[----:B------:R-:W-:Y:S05]  /*a5d0*/  BSYNC B1 ;  /* 0x0000000000017941 */ /* 0x000fea0003800000 */
.L_x_409:
[----:B0-----:R-:W-:Y:S01]  /*a5e0*/  @!P5 IMAD R3, R82, R17, R2 ;  /* 0x000000115203d224 */ /* 0x001fe200078e0202 */
[----:B------:R-:W-:Y:S04]  /*a5f0*/  BSSY B1, `(.L_x_411) ;  /* 0x0000006000017945 */ /* 0x000fe80003800000 */
[----:B------:R0:W-:Y:S01]  /*a600*/  @!P5 STG.E.U8 desc[UR36][R8.64+0x70], R3 ;  /* 0x000070030800d986 */ /* 0x0001e2000c101124 */
[----:B------:R-:W-:Y:S05]  /*a610*/  @P6 BRA `(.L_x_412) ;  /* 0x00000000000c6947 */ /* 0x000fea0003800000 */
[----:B------:R-:W0:Y:S02]  /*a620*/  LDG.E.U8 R16, desc[UR36][R156.64+0x71] ;  /* 0x000071249c107981 */ /* 0x000e24000c1e1100 */
[----:B0-----:R-:W-:-:S05]  /*a630*/  PRMT R3, R16, 0x8880, RZ ;  /* 0x0000888010037816 */ /* 0x001fca00000000ff */
[----:B------:R-:W-:-:S07]  /*a640*/  IMAD R2, R3, R18, RZ ;  /* 0x0000001203027224 */ /* 0x000fce00078e02ff */
.L_x_412:
[----:B------:R-:W-:Y:S05]  /*a650*/  BSYNC B1 ;  /* 0x0000000000017941 */ /* 0x000fea0003800000 */
.L_x_411:
[----:B------:R-:W-:Y:S01]  /*a660*/  @!P6 IMAD R83, R83, R17, R2 ;  /* 0x000000115353e224 */ /* 0x000fe200078e0202 */
[----:B------:R-:W-:Y:S04]  /*a670*/  BSSY B1, `(.L_x_413) ;  /* 0x0000006000017945 */ /* 0x000fe80003800000 */
[----:B------:R0:W-:Y:S01]  /*a680*/  @!P6 STG.E.U8 desc[UR36][R8.64+0x71], R83 ;  /* 0x000071530800e986 */ /* 0x0001e2000c101124 */
[----:B------:R-:W-:Y:S05]  /*a690*/  @P1 BRA `(.L_x_414) ;  /* 0x00000000000c1947 */ /* 0x000fea0003800000 */
[----:B------:R-:W0:Y:S02]  /*a6a0*/  LDG.E.U8 R16, desc[UR36][R14.64+0x78] ;  /* 0x000078240e107981 */ /* 0x000e24000c1e1100 */
[----:B0-----:R-:W-:-:S05]  /*a6b0*/  PRMT R3, R16, 0x8880, RZ ;  /* 0x0000888010037816 */ /* 0x001fca00000000ff */
[----:B------:R-:W-:-:S07]  /*a6c0*/  IMAD R2, R3, R18, RZ ;  /* 0x0000001203027224 */ /* 0x000fce00078e02ff */
.L_x_414:
[----:B------:R-:W-:Y:S05]  /*a6d0*/  BSYNC B1 ;  /* 0x0000000000017941 */ /* 0x000fea0003800000 */
.L_x_413:
        /* <DEDUP_REMOVED lines=12> */
.L_x_416:
[----:B------:R-:W-:Y:S05]  /*a7a0*/  BSYNC B1 ;  /* 0x0000000000017941 */ /* 0x000fea0003800000 */
.L_x_415:
[----:B------:R-:W-:Y:S01]  /*a7b0*/  @!P4 IMAD R85, R85, R17, R2 ;  /* 0x000000115555c224 */ /* 0x000fe200078e0202 */
[----:B------:R-:W-:Y:S04]  /*a7c0*/  BSSY B1, `(.L_x_417) ;  /* 0x0000006000017945 */ /* 0x000fe80003800000 */
[----:B------:R0:W-:Y:S01]  /*a7d0*/  @!P4 STG.E.U8 desc[UR36][R6.64+0x79], R85 ;  /* 0x000079550600c986 */ /* 0x0001e2000c101124 */
[----:B------:R-:W-:Y:S05]  /*a7e0*/  @P3 BRA `(.L_x_418) ;  /* 0x00000000000c3947 */ /* 0x000fea0003800000 */
[----:B------:R-:W0:Y:S02]  /*a7f0*/  LDG.E.U8 R16, desc[UR36][R156.64+0x78] ;  /* 0x000078249c107981 */ /* 0x000e24000c1e1100 */
[----:B0-----:R-:W-:-:S05]  /*a800*/  PRMT R3, R16, 0x8880, RZ ;  /* 0x0000888010037816 */ /* 0x001fca00000000ff */
[----:B------:R-:W-:-:S07]  /*a810*/  IMAD R2, R3, R18, RZ ;  /* 0x0000001203027224 */ /* 0x000fce00078e02ff */
.L_x_418:
[----:B------:R-:W-:Y:S05]  /*a820*/  BSYNC B1 ;  /* 0x0000000000017941 */ /* 0x000fea0003800000 */
.L_x_417:
[----:B0-----:R-:W-:Y:S01]  /*a830*/  @!P3 IMAD R3, R86, R17, R2 ;  /* 0x000000115603b224 */ /* 0x001fe200078e0202 */
[----:B------:R-:W-:Y:S04]  /*a840*/  BSSY B1, `(.L_x_419) ;  /* 0x0000006000017945 */ /* 0x000fe80003800000 */
[----:B------:R0:W-:Y:S01]  /*a850*/  @!P3 STG.E.U8 desc[UR36][R8.64+0x78], R3 ;  /* 0x000078030800b986 */ /* 0x0001e2000c101124 */
[----:B------:R-:W-:Y:S05]  /*a860*/  @P5 BRA `(.L_x_420) ;  /* 0x00000000000c5947 */ /* 0x000fea0003800000 */
[----:B------:R-:W0:Y:S02]  /*a870*/  LDG.E.U8 R16, desc[UR36][R156.64+0x79] ;  /* 0x000079249c107981 */ /* 0x000e24000c1e1100 */
[----:B0-----:R-:W-:-:S05]  /*a880*/  PRMT R3, R16, 0x8880, RZ ;  /* 0x0000888010037816 */ /* 0x001fca00000000ff */
[----:B------:R-:W-:-:S07]  /*a890*/  IMAD R2, R3, R18, RZ ;  /* 0x0000001203027224 */ /* 0x000fce00078e02ff */
.L_x_420:
[----:B------:R-:W-:Y:S05]  /*a8a0*/  BSYNC B1 ;  /* 0x0000000000017941 */ /* 0x000fea0003800000 */
.L_x_419:
[----:B------:R-:W-:Y:S01]  /*a8b0*/  @!P5 IMAD R87, R87, R17, R2 ;  /* 0x000000115757d224 */ /* 0x000fe200078e0202 */
[----:B------:R-:W-:Y:S04]  /*a8c0*/  BSSY B1, `(.L_x_421) ;  /* 0x0000006000017945 */ /* 0x000fe80003800000 */
[----:B------:R0:W-:Y:S01]  /*a8d0*/  @!P5 STG.E.U8 desc[UR36][R8.64+0x79], R87 ;  /* 0x000079570800d986 */ /* 0x0001e2000c101124 */
[----:B------:R-:W-:Y:S05]  /*a8e0*/  @P6 BRA `(.L_x_422) ;  /* 0x00000000000c6947 */ /* 0x000fea0003800000 */
[----:B------:R-:W0:Y:S02]  /*a8f0*/  LDG.E.U8 R16, desc[UR36][R14.64+0x80] ;  /* 0x000080240e107981 */ /* 0x000e24000c1e1100 */
[----:B0-----:R-:W-:-:S05]  /*a900*/  PRMT R3, R16, 0x8880, RZ ;  /* 0x0000888010037816 */ /* 0x001fca00000000ff */
[----:B------:R-:W-:-:S07]  /*a910*/  IMAD R2, R3, R18, RZ ;  /* 0x0000001203027224 */ /* 0x000fce00078e02ff */
.L_x_422:
[----:B------:R-:W-:Y:S05]  /*a920*/  BSYNC B1 ;  /* 0x0000000000017941 */ /* 0x000fea0003800000 */
.L_x_421:
[----:B0-----:R-:W-:Y:S01]  /*a930*/  @!P6 IMAD R3, R88, R17, R2 ;  /* 0x000000115803e224 */ /* 0x001fe200078e0202 */
[----:B------:R-:W-:Y:S04]  /*a940*/  BSSY B1, `(.L_x_423) ;  /* 0x0000006000017945 */ /* 0x000fe80003800000 */
[----:B------:R0:W-:Y:S01]  /*a950*/  @!P6 STG.E.U8 desc[UR36][R6.64+0x80], R3 ;  /* 0x000080030600e986 */ /* 0x0001e2000c101124 */
[----:B------:R-:W-:Y:S05]  /*a960*/  @P1 BRA `(.L_x_424) ;  /* 0x00000000000c1947 */ /* 0x000fea0003800000 */
[----:B------:R-:W0:Y:S02]  /*a970*/  LDG.E.U8 R16, desc[UR36][R14.64+0x81] ;  /* 0x000081240e107981 */ /* 0x000e24000c1e1100 */
[----:B0-----:R-:W-:-:S05]  /*a980*/  PRMT R3, R16, 0x8880, RZ ;  /* 0x0000888010037816 */ /* 0x001fca00000000ff */
[----:B------:R-:W-:-:S07]  /*a990*/  IMAD R2, R3, R18, RZ ;  /* 0x0000001203027224 */ /* 0x000fce00078e02ff */
.L_x_424:
[----:B------:R-:W-:Y:S05]  /*a9a0*/  BSYNC B1 ;  /* 0x0000000000017941 */ /* 0x000fea0003800000 */
.L_x_423:
        /* <DEDUP_REMOVED lines=12> */
.L_x_426:
[----:B------:R-:W-:Y:S05]  /*aa70*/  BSYNC B1 ;  /* 0x0000000000017941 */ /* 0x000fea0003800000 */
.L_x_425:
[----:B0-----:R-:W-:Y:S01]  /*aa80*/  @!P4 IMAD R3, R90, R17, R2 ;  /* 0x000000115a03c224 */ /* 0x001fe200078e0202 */
[----:B------:R-:W-:Y:S04]  /*aa90*/  BSSY B1, `(.L_x_427) ;  /* 0x0000006000017945 */ /* 0x000fe80003800000 */
[----:B------:R0:W-:Y:S01]  /*aaa0*/  @!P4 STG.E.U8 desc[UR36][R8.64+0x80], R3 ;  /* 0x000080030800c986 */ /* 0x0001e2000c101124 */
[----:B------:R-:W-:Y:S05]  /*aab0*/  @P3 BRA `(.L_x_428) ;  /* 0x00000000000c3947 */ /* 0x000fea0003800000 */
[----:B------:R-:W0:Y:S02]  /*aac0*/  LDG.E.U8 R16, desc[UR36][R156.64+0x81] ;  /* 0x000081249c107981 */ /* 0x000e24000c1e1100 */
[----:B0-----:R-:W-:-:S05]  /*aad0*/  PRMT R3, R16, 0x8880, RZ ;  /* 0x0000888010037816 */ /* 0x001fca00000000ff */
[----:B------:R-:W-:-:S07]  /*aae0*/  IMAD R2, R3, R18, RZ ;  /* 0x0000001203027224 */ /* 0x000fce00078e02ff */
.L_x_428:
[----:B------:R-:W-:Y:S05]  /*aaf0*/  BSYNC B1 ;  /* 0x0000000000017941 */ /* 0x000fea0003800000 */
.L_x_427:
[----:B------:R-:W-:Y:S01]  /*ab00*/  @!P3 IMAD R91, R91, R17, R2 ;  /* 0x000000115b5bb224 */ /* 0x000fe200078e0202 */
[----:B------:R-:W-:Y:S04]  /*ab10*/  BSSY B1, `(.L_x_429) ;  /* 0x0000006000017945 */ /* 0x000fe80003800000 */
[----:B------:R0:W-:Y:S01]  /*ab20*/  @!P3 STG.E.U8 desc[UR36][R8.64+0x81], R91 ;  /* 0x0000815b0800b986 */ /* 0x0001e2000c101124 */
[----:B------:R-:W-:Y:S05]  /*ab30*/  @P5 BRA `(.L_x_430) ;  /* 0x00000000000c5947 */ /* 0x000fea0003800000 */
[----:B------:R-:W0:Y:S02]  /*ab40*/  LDG.E.U8 R16, desc[UR36][R14.64+0x88] ;  /* 0x000088240e107981 */ /* 0x000e24000c1e1100 */
[----:B0-----:R-:W-:-:S05]  /*ab50*/  PRMT R3, R16, 0x8880, RZ ;  /* 0x0000888010037816 */ /* 0x001fca00000000ff */
[----:B------:R-:W-:-:S07]  /*ab60*/  IMAD R2, R3, R18, RZ ;  /* 0x0000001203027224 */ /* 0x000fce00078e02ff */
.L_x_430:
[----:B------:R-:W-:Y:S05]  /*ab70*/  BSYNC B1 ;  /* 0x0000000000017941 */ /* 0x000fea0003800000 */
.L_x_429:
[----:B0-----:R-:W-:Y:S01]  /*ab80*/  @!P5 IMAD R3, R92, R17, R2 ;  /* 0x000000115c03d224 */ /* 0x001fe200078e0202 */
[----:B------:R-:W-:Y:S04]  /*ab90*/  BSSY B1, `(.L_x_431) ;  /* 0x0000006000017945 */ /* 0x000fe80003800000 */
[----:B------:R0:W-:Y:S01]  /*aba0*/  @!P5 STG.E.U8 desc[UR36][R6.64+0x88], R3 ;  /* 0x000088030600d986 */ /* 0x0001e2000c101124 */
[----:B------:R-:W-:Y:S05]  /*abb0*/  @P6 BRA `(.L_x_432) ;  /* 0x00000000000c6947 */ /* 0x000fea0003800000 */
[----:B------:R-:W0:Y:S02]  /*abc0*/  LDG.E.U8 R16, desc[UR36][R14.64+0x89] ;  /* 0x000089240e107981 */ /* 0x000e24000c1e1100 */
[----:B0-----:R-:W-:-:S05]  /*abd0*/  PRMT R3, R16, 0x8880, RZ ;  /* 0x0000888010037816 */ /* 0x001fca00000000ff */
[----:B------:R-:W-:-:S07]  /*abe0*/  IMAD R2, R3, R18, RZ ;  /* 0x0000001203027224 */ /* 0x000fce00078e02ff */
.L_x_432:
[----:B------:R-:W-:Y:S05]  /*abf0*/  BSYNC B1 ;  /* 0x0000000000017941 */ /* 0x000fea0003800000 */
.L_x_431:
[----:B------:R-:W-:Y:S01]  /*ac00*/  @!P6 IMAD R93, R93, R17, R2 ;  /* 0x000000115d5de224 */ /* 0x000fe200078e0202 */
[----:B------:R-:W-:Y:S04]  /*ac10*/  BSSY B1, `(.L_x_433) ;  /* 0x0000006000017945 */ /* 0x000fe80003800000 */
[----:B------:R0:W-:Y:S01]  /*ac20*/  @!P6 STG.E.U8 desc[UR36][R6.64+0x89], R93 ;  /* 0x0000895d0600e986 */ /* 0x0001e2000c101124 */
[----:B------:R-:W-:Y:S05]  /*ac30*/  @P1 BRA `(.L_x_434) ;  /* 0x00000000000c1947 */ /* 0x000fea0003800000 */
[----:B------:R-:W0:Y:S02]  /*ac40*/  LDG.E.U8 R16, desc[UR36][R156.64+0x88] ;  /* 0x000088249c107981 */ /* 0x000e24000c1e1100 */
[----:B0-----:R-:W-:-:S05]  /*ac50*/  PRMT R3, R16, 0x8880, RZ ;  /* 0x0000888010037816 */ /* 0x001fca00000000ff */
[----:B------:R-:W-:-:S07]  /*ac60*/  IMAD R2, R3, R18, RZ ;  /* 0x0000001203027224 */ /* 0x000fce00078e02ff */
.L_x_434:
[----:B------:R-:W-:Y:S05]  /*ac70*/  BSYNC B1 ;  /* 0x0000000000017941 */ /* 0x000fea0003800000 */
.L_x_433:
        /* <DEDUP_REMOVED lines=12> */
.L_x_436:
[----:B------:R-:W-:Y:S05]  /*ad40*/  BSYNC B1 ;  /* 0x0000000000017941 */ /* 0x000fea0003800000 */
.L_x_435:
[----:B------:R-:W-:Y:S01]  /*ad50*/  @!P4 IMAD R95, R95, R17, R2 ;  /* 0x000000115f5fc224 */ /* 0x000fe200078e0202 */
[----:B------:R-:W-:Y:S04]  /*ad60*/  BSSY B1, `(.L_x_437) ;  /* 0x0000006000017945 */ /* 0x000fe80003800000 */
[----:B------:R0:W-:Y:S01]  /*ad70*/  @!P4 STG.E.U8 desc[UR36][R8.64+0x89], R95 ;  /* 0x0000895f0800c986 */ /* 0x0001e2000c101124 */
[----:B------:R-:W-:Y:S05]  /*ad80*/  @P3 BRA `(.L_x_438) ;  /* 0x00000000000c3947 */ /* 0x000fea0003800000 */
[----:B------:R-:W0:Y:S02]  /*ad90*/  LDG.E.U8 R16, desc[UR36][R14.64+0x90] ;  /* 0x000090240e107981 */ /* 0x000e24000c1e1100 */
[----:B0-----:R-:W-:-:S05]  /*ada0*/  PRMT R3, R16, 0x8880, RZ ;  /* 0x0000888010037816 */ /* 0x001fca00000000ff */
[----:B------:R-:W-:-:S07]  /*adb0*/  IMAD R2, R3, R18, RZ ;  /* 0x0000001203027224 */ /* 0x000fce00078e02ff */
.L_x_438:
[----:B------:R-:W-:Y:S05]  /*adc0*/  BSYNC B1 ;  /* 0x0000000000017941 */ /* 0x000fea0003800000 */
.L_x_437:
[----:B0-----:R-:W-:Y:S01]  /*add0*/  @!P3 IMAD R3, R96, R17, R2 ;  /* 0x000000116003b224 */ /* 0x001fe200078e0202 */
[----:B------:R-:W-:Y:S04]  /*ade0*/  BSSY B1, `(.L_x_439) ;  /* 0x0000006000017945 */ /* 0x000fe80003800000 */
[----:B------:R0:W-:Y:S01]  /*adf0*/  @!P3 STG.E.U8 desc[UR36][R6.64+0x90], R3 ;  /* 0x000090030600b986 */ /* 0x0001e2000c101124 */
[----:B------:R-:W-:Y:S05]  /*ae00*/  @P5 BRA `(.L_x_440) ;  /* 0x00000000000c5947 */ /* 0x000fea0003800000 */
[----:B------:R-:W0:Y:S02]  /*ae10*/  LDG.E.U8 R16, desc[UR36][R14.64+0x91] ;  /* 0x000091240e107981 */ /* 0x000e24000c1e1100 */
[----:B0-----:R-:W-:-:S05]  /*ae20*/  PRMT R3, R16, 0x8880, RZ ;  /* 0x0000888010037816 */ /* 0x001fca00000000ff */
[----:B------:R-:W-:-:S07]  /*ae30*/  IMAD R2, R3, R18, RZ ;  /* 0x0000001203027224 */ /* 0x000fce00078e02ff */
.L_x_440:
[----:B------:R-:W-:Y:S05]  /*ae40*/  BSYNC B1 ;  /* 0x0000000000017941 */ /* 0x000fea0003800000 */
.L_x_439:
[----:B------:R-:W-:Y:S01]  /*ae50*/  @!P5 IMAD R97, R97, R17, R2 ;  /* 0x000000116161d224 */ /* 0x000fe200078e0202 */
[----:B------:R-:W-:Y:S04]  /*ae60*/  BSSY B1, `(.L_x_441) ;  /* 0x0000006000017945 */ /* 0x000fe80003800000 */
[----:B------:R0:W-:Y:S01]  /*ae70*/  @!P5 STG.E.U8 desc[UR36][R6.64+0x91], R97 ;  /* 0x000091610600d986 */ /* 0x0001e2000c101124 */
[----:B------:R-:W-:Y:S05]  /*ae80*/  @P6 BRA `(.L_x_442) ;  /* 0x00000000000c6947 */ /* 0x000fea0003800000 */
[----:B------:R-:W0:Y:S02]  /*ae90*/  LDG.E.U8 R16, desc[UR36][R156.64+0x90] ;  /* 0x000090249c107981 */ /* 0x000e24000c1e1100 */
[----:B0-----:R-:W-:-:S05]  /*aea0*/  PRMT R3, R16, 0x8880, RZ ;  /* 0x0000888010037816 */ /* 0x001fca00000000ff */
[----:B------:R-:W-:-:S07]  /*aeb0*/  IMAD R2, R3, R18, RZ ;  /* 0x0000001203027224 */ /* 0x000fce00078e02ff */
.L_x_442:
[----:B------:R-:W-:Y:S05]  /*aec0*/  BSYNC B1 ;  /* 0x0000000000017941 */ /* 0x000fea0003800000 */
.L_x_441:
[----:B0-----:R-:W-:Y:S01]  /*aed0*/  @!P6 IMAD R3, R98, R17, R2 ;  /* 0x000000116203e224 */ /* 0x001fe200078e0202 */
[----:B------:R-:W-:Y:S04]  /*aee0*/  BSSY B1, `(.L_x_443) ;  /* 0x0000006000017945 */ /* 0x000fe80003800000 */
[----:B------:R0:W-:Y:S01]  /*aef0*/  @!P6 STG.E.U8 desc[UR36][R8.64+0x90], R3 ;  /* 0x000090030800e986 */ /* 0x0001e2000c101124 */
[----:B------:R-:W-:Y:S05]  /*af00*/  @P1 BRA `(.L_x_444) ;  /* 0x00000000000c1947 */ /* 0x000fea0003800000 */
[----:B------:R-:W0:Y:S02]  /*af10*/  LDG.E.U8 R16, desc[UR36][R156.64+0x91] ;  /* 0x000091249c107981 */ /* 0x000e24000c1e1100 */
[----:B0-----:R-:W-:-:S05]  /*af20*/  PRMT R3, R16, 0x8880, RZ ;  /* 0x0000888010037816 */ /* 0x001fca00000000ff */
[----:B------:R-:W-:-:S07]  /*af30*/  IMAD R2, R3, R18, RZ ;  /* 0x0000001203027224 */ /* 0x000fce00078e02ff */
.L_x_444:
[----:B------:R-:W-:Y:S05]  /*af40*/  BSYNC B1 ;  /* 0x0000000000017941 */ /* 0x000fea0003800000 */
.L_x_443:
        /* <DEDUP_REMOVED lines=12> */
.L_x_446:
[----:B------:R-:W-:Y:S05]  /*b010*/  BSYNC B1 ;  /* 0x0000000000017941 */ /* 0x000fea0003800000 */
.L_x_445:
[----:B0-----:R-:W-:Y:S01]  /*b020*/  @!P4 IMAD R3, R100, R17, R2 ;  /* 0x000000116403c224 */ /* 0x001fe200078e0202 */
[----:B------:R-:W-:Y:S04]  /*b030*/  BSSY B1, `(.L_x_447) ;  /* 0x0000006000017945 */ /* 0x000fe80003800000 */
[----:B------:R0:W-:Y:S01]  /*b040*/  @!P4 STG.E.U8 desc[UR36][R6.64+0x98], R3 ;  /* 0x000098030600c986 */ /* 0x0001e2000c101124 */
[----:B------:R-:W-:Y:S05]  /*b050*/  @P3 BRA `(.L_x_448) ;  /* 0x00000000000c3947 */ /* 0x000fea0003800000 */
[----:B------:R-:W0:Y:S02]  /*b060*/  LDG.E.U8 R16, desc[UR36][R14.64+0x99] ;  /* 0x000099240e107981 */ /* 0x000e24000c1e1100 */
[----:B0-----:R-:W-:-:S05]  /*b070*/  PRMT R3, R16, 0x8880, RZ ;  /* 0x0000888010037816 */ /* 0x001fca00000000ff */
[----:B------:R-:W-:-:S07]  /*b080*/  IMAD R2, R3, R18, RZ ;  /* 0x0000001203027224 */ /* 0x000fce00078e02ff */
.L_x_448:
[----:B------:R-:W-:Y:S05]  /*b090*/  BSYNC B1 ;  /* 0x0000000000017941 */ /* 0x000fea0003800000 */
.L_x_447:
[----:B------:R-:W-:Y:S01]  /*b0a0*/  @!P3 IMAD R101, R101, R17, R2 ;  /* 0x000000116565b224 */ /* 0x000fe200078e0202 */
[----:B------:R-:W-:Y:S04]  /*b0b0*/  BSSY B1, `(.L_x_449) ;  /* 0x0000006000017945 */ /* 0x000fe80003800000 */
[----:B------:R0:W-:Y:S01]  /*b0c0*/  @!P3 STG.E.U8 desc[UR36][R6.64+0x99], R101 ;  /* 0x000099650600b986 */ /* 0x0001e2000c101124 */
[----:B------:R-:W-:Y:S05]  /*b0d0*/  @P5 BRA `(.L_x_450) ;  /* 0x00000000000c5947 */ /* 0x000fea0003800000 */
[----:B------:R-:W0:Y:S02]  /*b0e0*/  LDG.E.U8 R16, desc[UR36][R156.64+0x98] ;  /* 0x000098249c107981 */ /* 0x000e24000c1e1100 */
[----:B0-----:R-:W-:-:S05]  /*b0f0*/  PRMT R3, R16, 0x8880, RZ ;  /* 0x0000888010037816 */ /* 0x001fca00000000ff */
[----:B------:R-:W-:-:S07]  /*b100*/  IMAD R2, R3, R18, RZ ;  /* 0x0000001203027224 */ /* 0x000fce00078e02ff */
.L_x_450:
[----:B------:R-:W-:Y:S05]  /*b110*/  BSYNC B1 ;  /* 0x0000000000017941 */ /* 0x000fea0003800000 */
.L_x_449:
[----:B0-----:R-:W-:Y:S01]  /*b120*/  @!P5 IMAD R3, R102, R17, R2 ;  /* 0x000000116603d224 */ /* 0x001fe200078e0202 */
[----:B------:R-:W-:Y:S04]  /*b130*/  BSSY B1, `(.L_x_451) ;  /* 0x0000006000017945 */ /* 0x000fe80003800000 */
[----:B------:R0:W-:Y:S01]  /*b140*/  @!P5 STG.E.U8 desc[UR36][R8.64+0x98], R3 ;  /* 0x000098030800d986 */ /* 0x0001e2000c101124 */
[----:B------:R-:W-:Y:S05]  /*b150*/  @P6 BRA `(.L_x_452) ;  /* 0x00000000000c6947 */ /* 0x000fea0003800000 */
[----:B------:R-:W0:Y:S02]  /*b160*/  LDG.E.U8 R16, desc[UR36][R156.64+0x99] ;  /* 0x000099249c107981 */ /* 0x000e24000c1e1100 */
[----:B0-----:R-:W-:-:S05]  /*b170*/  PRMT R3, R16, 0x8880, RZ ;  /* 0x0000888010037816 */ /* 0x001fca00000000ff */
[----:B------:R-:W-:-:S07]  /*b180*/  IMAD R2, R3, R18, RZ ;  /* 0x0000001203027224 */ /* 0x000fce00078e02ff */
.L_x_452:
[----:B------:R-:W-:Y:S05]  /*b190*/  BSYNC B1 ;  /* 0x0000000000017941 */ /* 0x000fea0003800000 */
.L_x_451:
[----:B------:R-:W-:Y:S01]  /*b1a0*/  @!P6 IMAD R103, R103, R17, R2 ;  /* 0x000000116767e224 */ /* 0x000fe200078e0202 */
[----:B------:R-:W-:Y:S04]  /*b1b0*/  BSSY B1, `(.L_x_453) ;  /* 0x0000006000017945 */ /* 0x000fe80003800000 */
[----:B------:R0:W-:Y:S01]  /*b1c0*/  @!P6 STG.E.U8 desc[UR36][R8.64+0x99], R103 ;  /* 0x000099670800e986 */ /* 0x0001e2000c101124 */
[----:B------:R-:W-:Y:S05]  /*b1d0*/  @P1 BRA `(.L_x_454) ;  /* 0x00000000000c1947 */ /* 0x000fea0003800000 */
[----:B------:R-:W0:Y:S02]  /*b1e0*/  LDG.E.U8 R16, desc[UR36][R14.64+0xa0] ;  /* 0x0000a0240e107981 */ /* 0x000e24000c1e1100 */
[----:B0-----:R-:W-:-:S05]  /*b1f0*/  PRMT R3, R16, 0x8880, RZ ;  /* 0x0000888010037816 */ /* 0x001fca00000000ff */
[----:B------:R-:W-:-:S07]  /*b200*/  IMAD R2, R3, R18, RZ ;  /* 0x0000001203027224 */ /* 0x000fce00078e02ff */
.L_x_454:
[----:B------:R-:W-:Y:S05]  /*b210*/  BSYNC B1 ;  /* 0x0000000000017941 */ /* 0x000fea0003800000 */
.L_x_453:
        /* <DEDUP_REMOVED lines=12> */
.L_x_456:
[----:B------:R-:W-:Y:S05]  /*b2e0*/  BSYNC B1 ;  /* 0x0000000000017941 */ /* 0x000fea0003800000 */
.L_x_455:
[----:B------:R-:W-:Y:S01]  /*b2f0*/  @!P4 IMAD R105, R105, R17, R2 ;  /* 0x000000116969c224 */ /* 0x000fe200078e0202 */
[----:B------:R-:W-:Y:S04]  /*b300*/  BSSY B1, `(.L_x_457) ;  /* 0x0000006000017945 */ /* 0x000fe80003800000 */
[----:B------:R0:W-:Y:S01]  /*b310*/  @!P4 STG.E.U8 desc[UR36][R6.64+0xa1], R105 ;  /* 0x0000a1690600c986 */ /* 0x0001e2000c101124 */
[----:B------:R-:W-:Y:S05]  /*b320*/  @P3 BRA `(.L_x_458) ;  /* 0x00000000000c3947 */ /* 0x000fea0003800000 */
[----:B------:R-:W0:Y:S02]  /*b330*/  LDG.E.U8 R16, desc[UR36][R156.64+0xa0] ;  /* 0x0000a0249c107981 */ /* 0x000e24000c1e1100 */
[----:B0-----:R-:W-:-:S05]  /*b340*/  PRMT R3, R16, 0x8880, RZ ;  /* 0x0000888010037816 */ /* 0x001fca00000000ff */
[----:B------:R-:W-:-:S07]  /*b350*/  IMAD R2, R3, R18, RZ ;  /* 0x0000001203027224 */ /* 0x000fce00078e02ff */
.L_x_458:
[----:B------:R-:W-:Y:S05]  /*b360*/  BSYNC B1 ;  /* 0x0000000000017941 */ /* 0x000fea0003800000 */
.L_x_457:
[----:B0-----:R-:W-:Y:S01]  /*b370*/  @!P3 IMAD R3, R106, R17, R2 ;  /* 0x000000116a03b224 */ /* 0x001fe200078e0202 */
[----:B------:R-:W-:Y:S04]  /*b380*/  BSSY B1, `(.L_x_459) ;  /* 0x0000006000017945 */ /* 0x000fe80003800000 */
[----:B------:R0:W-:Y:S01]  /*b390*/  @!P3 STG.E.U8 desc[UR36][R8.64+0xa0], R3 ;  /* 0x0000a0030800b986 */ /* 0x0001e2000c101124 */
[----:B------:R-:W-:Y:S05]  /*b3a0*/  @P5 BRA `(.L_x_460) ;  /* 0x00000000000c5947 */ /* 0x000fea0003800000 */
[----:B------:R-:W0:Y:S02]  /*b3b0*/  LDG.E.U8 R16, desc[UR36][R156.64+0xa1] ;  /* 0x0000a1249c107981 */ /* 0x000e24000c1e1100 */
[----:B0-----:R-:W-:-:S05]  /*b3c0*/  PRMT R3, R16, 0x8880, RZ ;  /* 0x0000888010037816 */ /* 0x001fca00000000ff */
[----:B------:R-:W-:-:S07]  /*b3d0*/  IMAD R2, R3, R18, RZ ;  /* 0x0000001203027224 */ /* 0x000fce00078e02ff */
.L_x_460:
[----:B------:R-:W-:Y:S05]  /*b3e0*/  BSYNC B1 ;  /* 0x0000000000017941 */ /* 0x000fea0003800000 */
.L_x_459:
[----:B------:R-:W-:Y:S01]  /*b3f0*/  @!P5 IMAD R107, R107, R17, R2 ;  /* 0x000000116b6bd224 */ /* 0x000fe200078e0202 */
[----:B------:R-:W-:Y:S04]  /*b400*/  BSSY B1, `(.L_x_461) ;  /* 0x0000006000017945 */ /* 0x000fe80003800000 */
[----:B------:R0:W-:Y:S01]  /*b410*/  @!P5 STG.E.U8 desc[UR36][R8.64+0xa1], R107 ;  /* 0x0000a16b0800d986 */ /* 0x0001e2000c101124 */
[----:B------:R-:W-:Y:S05]  /*b420*/  @P6 BRA `(.L_x_462) ;  /* 0x00000000000c6947 */ /* 0x000fea0003800000 */
[----:B------:R-:W0:Y:S02]  /*b430*/  LDG.E.U8 R16, desc[UR36][R14.64+0xa8] ;  /* 0x0000a8240e107981 */ /* 0x000e24000c1e1100 */
[----:B0-----:R-:W-:-:S05]  /*b440*/  PRMT R3, R16, 0x8880, RZ ;  /* 0x0000888010037816 */ /* 0x001fca00000000ff */
[----:B------:R-:W-:-:S07]  /*b450*/  IMAD R2, R3, R18, RZ ;  /* 0x0000001203027224 */ /* 0x000fce00078e02ff */
.L_x_462:
[----:B------:R-:W-:Y:S05]  /*b460*/  BSYNC B1 ;  /* 0x0000000000017941 */ /* 0x000fea0003800000 */
.L_x_461:
[----:B0-----:R-:W-:Y:S01]  /*b470*/  @!P6 IMAD R3, R108, R17, R2 ;  /* 0x000000116c03e224 */ /* 0x001fe200078e0202 */
[----:B------:R-:W-:Y:S04]  /*b480*/  BSSY B1, `(.L_x_463) ;  /* 0x0000006000017945 */ /* 0x000fe80003800000 */
[----:B------:R0:W-:Y:S01]  /*b490*/  @!P6 STG.E.U8 desc[UR36][R6.64+0xa8], R3 ;  /* 0x0000a8030600e986 */ /* 0x0001e2000c101124 */
[----:B------:R-:W-:Y:S05]  /*b4a0*/  @P1 BRA `(.L_x_464) ;  /* 0x00000000000c1947 */ /* 0x000fea0003800000 */
[----:B------:R-:W0:Y:S02]  /*b4b0*/  LDG.E.U8 R16, desc[UR36][R14.64+0xa9] ;  /* 0x0000a9240e107981 */ /* 0x000e24000c1e1100 */
[----:B0-----:R-:W-:-:S05]  /*b4c0*/  PRMT R3, R16, 0x8880, RZ ;  /* 0x0000888010037816 */ /* 0x001fca00000000ff */
[----:B------:R-:W-:-:S07]  /*b4d0*/  IMAD R2, R3, R18, RZ ;  /* 0x0000001203027224 */ /* 0x000fce00078e02ff */
.L_x_464:
[----:B------:R-:W-:Y:S05]  /*b4e0*/  BSYNC B1 ;  /* 0x0000000000017941 */ /* 0x000fea0003800000 */
.L_x_463:
        /* <DEDUP_REMOVED lines=12> */
.L_x_466:
[----:B------:R-:W-:Y:S05]  /*b5b0*/  BSYNC B1 ;  /* 0x0000000000017941 */ /* 0x000fea0003800000 */
.L_x_465:
[----:B0-----:R-:W-:Y:S01]  /*b5c0*/  @!P4 IMAD R3, R110, R17, R2 ;  /* 0x000000116e03c224 */ /* 0x001fe200078e0202 */
[----:B------:R-:W-:Y:S04]  /*b5d0*/  BSSY B1, `(.L_x_467) ;  /* 0x0000006000017945 */ /* 0x000fe80003800000 */
[----:B------:R0:W-:Y:S01]  /*b5e0*/  @!P4 STG.E.U8 desc[UR36][R8.64+0xa8], R3 ;  /* 0x0000a8030800c986 */ /* 0x0001e2000c101124 */
[----:B------:R-:W-:Y:S05]  /*b5f0*/  @P3 BRA `(.L_x_468) ;  /* 0x00000000000c3947 */ /* 0x000fea0003800000 */
[----:B------:R-:W0:Y:S02]  /*b600*/  LDG.E.U8 R16, desc[UR36][R156.64+0xa9] ;  /* 0x0000a9249c107981 */ /* 0x000e24000c1e1100 */
[----:B0-----:R-:W-:-:S05]  /*b610*/  PRMT R3, R16, 0x8880, RZ ;  /* 0x0000888010037816 */ /* 0x001fca00000000ff */
[----:B------:R-:W-:-:S07]  /*b620*/  IMAD R2, R3, R18, RZ ;  /* 0x0000001203027224 */ /* 0x000fce00078e02ff */
.L_x_468:
[----:B------:R-:W-:Y:S05]  /*b630*/  BSYNC B1 ;  /* 0x0000000000017941 */ /* 0x000fea0003800000 */
.L_x_467:
[----:B------:R-:W-:Y:S01]  /*b640*/  @!P3 IMAD R111, R111, R17, R2 ;  /* 0x000000116f6fb224 */ /* 0x000fe200078e0202 */
[----:B------:R-:W-:Y:S04]  /*b650*/  BSSY B1, `(.L_x_469) ;  /* 0x0000006000017945 */ /* 0x000fe80003800000 */
[----:B------:R0:W-:Y:S01]  /*b660*/  @!P3 STG.E.U8 desc[UR36][R8.64+0xa9], R111 ;  /* 0x0000a96f0800b986 */ /* 0x0001e2000c101124 */
[----:B------:R-:W-:Y:S05]  /*b670*/  @P5 BRA `(.L_x_470) ;  /* 0x00000000000c5947 */ /* 0x000fea0003800000 */
[----:B------:R-:W0:Y:S02]  /*b680*/  LDG.E.U8 R16, desc[UR36][R14.64+0xb0] ;  /* 0x0000b0240e107981 */ /* 0x000e24000c1e1100 */
[----:B0-----:R-:W-:-:S05]  /*b690*/  PRMT R3, R16, 0x8880, RZ ;  /* 0x0000888010037816 */ /* 0x001fca00000000ff */
[----:B------:R-:W-:-:S07]  /*b6a0*/  IMAD R2, R3, R18, RZ ;  /* 0x0000001203027224 */ /* 0x000fce00078e02ff */
.L_x_470:
[----:B------:R-:W-:Y:S05]  /*b6b0*/  BSYNC B1 ;  /* 0x0000000000017941 */ /* 0x000fea0003800000 */
.L_x_469:
[----:B0-----:R-:W-:Y:S01]  /*b6c0*/  @!P5 IMAD R3, R112, R17, R2 ;  /* 0x000000117003d224 */ /* 0x001fe200078e0202 */
[----:B------:R-:W-:Y:S04]  /*b6d0*/  BSSY B1, `(.L_x_471) ;  /* 0x0000006000017945 */ /* 0x000fe80003800000 */
[----:B------:R0:W-:Y:S01]  /*b6e0*/  @!P5 STG.E.U8 desc[UR36][R6.64+0xb0], R3 ;  /* 0x0000b0030600d986 */ /* 0x0001e2000c101124 */
[----:B------:R-:W-:Y:S05]  /*b6f0*/  @P6 BRA `(.L_x_472) ;  /* 0x00000000000c6947 */ /* 0x000fea0003800000 */
[----:B------:R-:W0:Y:S02]  /*b700*/  LDG.E.U8 R16, desc[UR36][R14.64+0xb1] ;  /* 0x0000b1240e107981 */ /* 0x000e24000c1e1100 */
[----:B0-----:R-:W-:-:S05]  /*b710*/  PRMT R3, R16, 0x8880, RZ ;  /* 0x0000888010037816 */ /* 0x001fca00000000ff */
[----:B------:R-:W-:-:S07]  /*b720*/  IMAD R2, R3, R18, RZ ;  /* 0x0000001203027224 */ /* 0x000fce00078e02ff */
.L_x_472:
[----:B------:R-:W-:Y:S05]  /*b730*/  BSYNC B1 ;  /* 0x0000000000017941 */ /* 0x000fea0003800000 */
.L_x_471:
[----:B------:R-:W-:Y:S01]  /*b740*/  @!P6 IMAD R113, R113, R17, R2 ;  /* 0x000000117171e224 */ /* 0x000fe200078e0202 */
[----:B------:R-:W-:Y:S04]  /*b750*/  BSSY B1, `(.L_x_473) ;  /* 0x0000006000017945 */ /* 0x000fe80003800000 */
[----:B------:R0:W-:Y:S01]  /*b760*/  @!P6 STG.E.U8 desc[UR36][R6.64+0xb1], R113 ;  /* 0x0000b1710600e986 */ /* 0x0001e2000c101124 */
[----:B------:R-:W-:Y:S05]  /*b770*/  @P1 BRA `(.L_x_474) ;  /* 0x00000000000c1947 */ /* 0x000fea0003800000 */
[----:B------:R-:W0:Y:S02]  /*b780*/  LDG.E.U8 R16, desc[UR36][R156.64+0xb0] ;  /* 0x0000b0249c107981 */ /* 0x000e24000c1e1100 */
[----:B0-----:R-:W-:-:S05]  /*b790*/  PRMT R3, R16, 0x8880, RZ ;  /* 0x0000888010037816 */ /* 0x001fca00000000ff */
[----:B------:R-:W-:-:S07]  /*b7a0*/  IMAD R2, R3, R18, RZ ;  /* 0x0000001203027224 */ /* 0x000fce00078e02ff */
.L_x_474:
[----:B------:R-:W-:Y:S05]  /*b7b0*/  BSYNC B1 ;  /* 0x0000000000017941 */ /* 0x000fea0003800000 */
.L_x_473:
        /* <DEDUP_REMOVED lines=12> */
.L_x_476:
[----:B------:R-:W-:Y:S05]  /*b880*/  BSYNC B1 ;  /* 0x0000000000017941 */ /* 0x000fea0003800000 */
.L_x_475:
[----:B------:R-:W-:Y:S01]  /*b890*/  @!P4 IMAD R115, R115, R17, R2 ;  /* 0x000000117373c224 */ /* 0x000fe200078e0202 */
[----:B------:R-:W-:Y:S04]  /*b8a0*/  BSSY B1, `(.L_x_477) ;  /* 0x0000006000017945 */ /* 0x000fe80003800000 */
[----:B------:R0:W-:Y:S01]  /*b8b0*/  @!P4 STG.E.U8 desc[UR36][R8.64+0xb1], R115 ;  /* 0x0000b1730800c986 */ /* 0x0001e2000c101124 */
[----:B------:R-:W-:Y:S05]  /*b8c0*/  @P3 BRA `(.L_x_478) ;  /* 0x00000000000c3947 */ /* 0x000fea0003800000 */
[----:B------:R-:W0:Y:S02]  /*b8d0*/  LDG.E.U8 R16, desc[UR36][R14.64+0xb8] ;  /* 0x0000b8240e107981 */ /* 0x000e24000c1e1100 */
[----:B0-----:R-:W-:-:S05]  /*b8e0*/  PRMT R3, R16, 0x8880, RZ ;  /* 0x0000888010037816 */ /* 0x001fca00000000ff */
[----:B------:R-:W-:-:S07]  /*b8f0*/  IMAD R2, R3, R18, RZ ;  /* 0x0000001203027224 */ /* 0x000fce00078e02ff */
.L_x_478:
[----:B------:R-:W-:Y:S05]  /*b900*/  BSYNC B1 ;  /* 0x0000000000017941 */ /* 0x000fea0003800000 */
.L_x_477:
[----:B0-----:R-:W-:Y:S01]  /*b910*/  @!P3 IMAD R3, R116, R17, R2 ;  /* 0x000000117403b224 */ /* 0x001fe200078e0202 */
[----:B------:R-:W-:Y:S04]  /*b920*/  BSSY B1, `(.L_x_479) ;  /* 0x0000006000017945 */ /* 0x000fe80003800000 */
[----:B------:R0:W-:Y:S01]  /*b930*/  @!P3 STG.E.U8 desc[UR36][R6.64+0xb8], R3 ;  /* 0x0000b8030600b986 */ /* 0x0001e2000c101124 */
[----:B------:R-:W-:Y:S05]  /*b940*/  @P5 BRA `(.L_x_480) ;  /* 0x00000000000c5947 */ /* 0x000fea0003800000 */
[----:B------:R-:W0:Y:S02]  /*b950*/  LDG.E.U8 R16, desc[UR36][R14.64+0xb9] ;  /* 0x0000b9240e107981 */ /* 0x000e24000c1e1100 */
[----:B0-----:R-:W-:-:S05]  /*b960*/  PRMT R3, R16, 0x8880, RZ ;  /* 0x0000888010037816 */ /* 0x001fca00000000ff */
[----:B------:R-:W-:-:S07]  /*b970*/  IMAD R2, R3, R18, RZ ;  /* 0x0000001203027224 */ /* 0x000fce00078e02ff */
.L_x_480:
[----:B------:R-:W-:Y:S05]  /*b980*/  BSYNC B1 ;  /* 0x0000000000017941 */ /* 0x000fea0003800000 */
.L_x_479:
[----:B------:R-:W-:Y:S01]  /*b990*/  @!P5 IMAD R117, R117, R17, R2 ;  /* 0x000000117575d224 */ /* 0x000fe200078e0202 */
[----:B------:R-:W-:Y:S04]  /*b9a0*/  BSSY B1, `(.L_x_481) ;  /* 0x0000006000017945 */ /* 0x000fe80003800000 */
[----:B------:R0:W-:Y:S01]  /*b9b0*/  @!P5 STG.E.U8 desc[UR36][R6.64+0xb9], R117 ;  /* 0x0000b9750600d986 */ /* 0x0001e2000c101124 */
[----:B------:R-:W-:Y:S05]  /*b9c0*/  @P6 BRA `(.L_x_482) ;  /* 0x00000000000c6947 */ /* 0x000fea0003800000 */
[----:B------:R-:W0:Y:S02]  /*b9d0*/  LDG.E.U8 R16, desc[UR36][R156.64+0xb8] ;  /* 0x0000b8249c107981 */ /* 0x000e24000c1e1100 */
[----:B0-----:R-:W-:-:S05]  /*b9e0*/  PRMT R3, R16, 0x8880, RZ ;  /* 0x0000888010037816 */ /* 0x001fca00000000ff */
[----:B------:R-:W-:-:S07]  /*b9f0*/  IMAD R2, R3, R18, RZ ;  /* 0x0000001203027224 */ /* 0x000fce00078e02ff */
.L_x_482:
[----:B------:R-:W-:Y:S05]  /*ba00*/  BSYNC B1 ;  /* 0x0000000000017941 */ /* 0x000fea0003800000 */
.L_x_481:
[----:B0-----:R-:W-:Y:S01]  /*ba10*/  @!P6 IMAD R3, R118, R17, R2 ;  /* 0x000000117603e224 */ /* 0x001fe200078e0202 */
[----:B------:R-:W-:Y:S04]  /*ba20*/  BSSY B1, `(.L_x_483) ;  /* 0x0000006000017945 */ /* 0x000fe80003800000 */
[----:B------:R0:W-:Y:S01]  /*ba30*/  @!P6 STG.E.U8 desc[UR36][R8.64+0xb8], R3 ;  /* 0x0000b8030800e986 */ /* 0x0001e2000c101124 */
[----:B------:R-:W-:Y:S05]  /*ba40*/  @P1 BRA `(.L_x_484) ;  /* 0x00000000000c1947 */ /* 0x000fea0003800000 */
[----:B------:R-:W0:Y:S02]  /*ba50*/  LDG.E.U8 R16, desc[UR36][R156.64+0xb9] ;  /* 0x0000b9249c107981 */ /* 0x000e24000c1e1100 */
[----:B0-----:R-:W-:-:S05]  /*ba60*/  PRMT R3, R16, 0x8880, RZ ;  /* 0x0000888010037816 */ /* 0x001fca00000000ff */
[----:B------:R-:W-:-:S07]  /*ba70*/  IMAD R2, R3, R18, RZ ;  /* 0x0000001203027224 */ /* 0x000fce00078e02ff */
.L_x_484:
[----:B------:R-:W-:Y:S05]  /*ba80*/  BSYNC B1 ;  /* 0x0000000000017941 */ /* 0x000fea0003800000 */
.L_x_483:
        /* <DEDUP_REMOVED lines=12> */
.L_x_486:
[----:B------:R-:W-:Y:S05]  /*bb50*/  BSYNC B1 ;  /* 0x0000000000017941 */ /* 0x000fea0003800000 */
.L_x_485:
[----:B0-----:R-:W-:Y:S01]  /*bb60*/  @!P4 IMAD R3, R120, R17, R2 ;  /* 0x000000117803c224 */ /* 0x001fe200078e0202 */
[----:B------:R-:W-:Y:S04]  /*bb70*/  BSSY B1, `(.L_x_487) ;  /* 0x0000006000017945 */ /* 0x000fe80003800000 */
[----:B------:R0:W-:Y:S01]  /*bb80*/  @!P4 STG.E.U8 desc[UR36][R6.64+0xc0], R3 ;  /* 0x0000c0030600c986 */ /* 0x0001e2000c101124 */
[----:B------:R-:W-:Y:S05]  /*bb90*/  @P3 BRA `(.L_x_488) ;  /* 0x00000000000c3947 */ /* 0x000fea0003800000 */
[----:B------:R-:W0:Y:S02]  /*bba0*/  LDG.E.U8 R16, desc[UR36][R14.64+0xc1] ;  /* 0x0000c1240e107981 */ /* 0x000e24000c1e1100 */
[----:B0-----:R-:W-:-:S05]  /*bbb0*/  PRMT R3, R16, 0x8880, RZ ;  /* 0x0000888010037816 */ /* 0x001fca00000000ff */
[----:B------:R-:W-:-:S07]  /*bbc0*/  IMAD R2, R3, R18, RZ ;  /* 0x0000001203027224 */ /* 0x000fce00078e02ff */
.L_x_488:
[----:B------:R-:W-:Y:S05]  /*bbd0*/  BSYNC B1 ;  /* 0x0000000000017941 */ /* 0x000fea0003800000 */
.L_x_487:
[----:B------:R-:W-:Y:S01]  /*bbe0*/  @!P3 IMAD R121, R121, R17, R2 ;  /* 0x000000117979b224 */ /* 0x000fe200078e0202 */
[----:B------:R-:W-:Y:S04]  /*bbf0*/  BSSY B1, `(.L_x_489) ;  /* 0x0000006000017945 */ /* 0x000fe80003800000 */
[----:B------:R0:W-:Y:S01]  /*bc00*/  @!P3 STG.E.U8 desc[UR36][R6.64+0xc1], R121 ;  /* 0x0000c1790600b986 */ /* 0x0001e2000c101124 */
[----:B------:R-:W-:Y:S05]  /*bc10*/  @P5 BRA `(.L_x_490) ;  /* 0x00000000000c5947 */ /* 0x000fea0003800000 */
[----:B------:R-:W0:Y:S02]  /*bc20*/  LDG.E.U8 R16, desc[UR36][R156.64+0xc0] ;  /* 0x0000c0249c107981 */ /* 0x000e24000c1e1100 */
[----:B0-----:R-:W-:-:S05]  /*bc30*/  PRMT R3, R16, 0x8880, RZ ;  /* 0x0000888010037816 */ /* 0x001fca00000000ff */
[----:B------:R-:W-:-:S07]  /*bc40*/  IMAD R2, R3, R18, RZ ;  /* 0x0000001203027224 */ /* 0x000fce00078e02ff */
.L_x_490:
[----:B------:R-:W-:Y:S05]  /*bc50*/  BSYNC B1 ;  /* 0x0000000000017941 */ /* 0x000fea0003800000 */
.L_x_489:
[----:B0-----:R-:W-:Y:S01]  /*bc60*/  @!P5 IMAD R3, R122, R17, R2 ;  /* 0x000000117a03d224 */ /* 0x001fe200078e0202 */
[----:B------:R-:W-:Y:S04]  /*bc70*/  BSSY B1, `(.L_x_491) ;  /* 0x0000006000017945 */ /* 0x000fe80003800000 */
[----:B------:R0:W-:Y:S01]  /*bc80*/  @!P5 STG.E.U8 desc[UR36][R8.64+0xc0], R3 ;  /* 0x0000c0030800d986 */ /* 0x0001e2000c101124 */
[----:B------:R-:W-:Y:S05]  /*bc90*/  @P6 BRA `(.L_x_492) ;  /* 0x00000000000c6947 */ /* 0x000fea0003800000 */
[----:B------:R-:W0:Y:S02]  /*bca0*/  LDG.E.U8 R16, desc[UR36][R156.64+0xc1] ;  /* 0x0000c1249c107981 */ /* 0x000e24000c1e1100 */
[----:B0-----:R-:W-:-:S05]  /*bcb0*/  PRMT R3, R16, 0x8880, RZ ;  /* 0x0000888010037816 */ /* 0x001fca00000000ff */
[----:B------:R-:W-:-:S07]  /*bcc0*/  IMAD R2, R3, R18, RZ ;  /* 0x0000001203027224 */ /* 0x000fce00078e02ff */
.L_x_492:
[----:B------:R-:W-:Y:S05]  /*bcd0*/  BSYNC B1 ;  /* 0x0000000000017941 */ /* 0x000fea0003800000 */
.L_x_491:
[----:B------:R-:W-:Y:S01]  /*bce0*/  @!P6 IMAD R123, R123, R17, R2 ;  /* 0x000000117b7be224 */ /* 0x000fe200078e0202 */
[----:B------:R-:W-:Y:S04]  /*bcf0*/  BSSY B1, `(.L_x_493) ;  /* 0x0000006000017945 */ /* 0x000fe80003800000 */
[----:B------:R0:W-:Y:S01]  /*bd00*/  @!P6 STG.E.U8 desc[UR36][R8.64+0xc1], R123 ;  /* 0x0000c17b0800e986 */ /* 0x0001e2000c101124 */
[----:B------:R-:W-:Y:S05]  /*bd10*/  @P1 BRA `(.L_x_494) ;  /* 0x00000000000c1947 */ /* 0x000fea0003800000 */
[----:B------:R-:W0:Y:S02]  /*bd20*/  LDG.E.U8 R16, desc[UR36][R14.64+0xc8] ;  /* 0x0000c8240e107981 */ /* 0x000e24000c1e1100 */
[----:B0-----:R-:W-:-:S05]  /*bd30*/  PRMT R3, R16, 0x8880, RZ ;  /* 0x0000888010037816 */ /* 0x001fca00000000ff */
[----:B------:R-:W-:-:S07]  /*bd40*/  IMAD R2, R3, R18, RZ ;  /* 0x0000001203027224 */ /* 0x000fce00078e02ff */
.L_x_494:
[----:B------:R-:W-:Y:S05]  /*bd50*/  BSYNC B1 ;  /* 0x0000000000017941 */ /* 0x000fea0003800000 */
.L_x_493:
        /* <DEDUP_REMOVED lines=12> */
.L_x_496:
[----:B------:R-:W-:Y:S05]  /*be20*/  BSYNC B1 ;  /* 0x0000000000017941 */ /* 0x000fea0003800000 */
.L_x_495:
[----:B------:R-:W-:Y:S01]  /*be30*/  @!P4 IMAD R125, R125, R17, R2 ;  /* 0x000000117d7dc224 */ /* 0x000fe200078e0202 */
[----:B------:R-:W-:Y:S04]  /*be40*/  BSSY B1, `(.L_x_497) ;  /* 0x0000006000017945 */ /* 0x000fe80003800000 */
[----:B------:R0:W-:Y:S01]  /*be50*/  @!P4 STG.E.U8 desc[UR36][R6.64+0xc9], R125 ;  /* 0x0000c97d0600c986 */ /* 0x0001e2000c101124 */
[----:B------:R-:W-:Y:S05]  /*be60*/  @P3 BRA `(.L_x_498) ;  /* 0x00000000000c3947 */ /* 0x000fea0003800000 */
[----:B------:R-:W0:Y:S02]  /*be70*/  LDG.E.U8 R16, desc[UR36][R156.64+0xc8] ;  /* 0x0000c8249c107981 */ /* 0x000e24000c1e1100 */
[----:B0-----:R-:W-:-:S05]  /*be80*/  PRMT R3, R16, 0x8880, RZ ;  /* 0x0000888010037816 */ /* 0x001fca00000000ff */
[----:B------:R-:W-:-:S07]  /*be90*/  IMAD R2, R3, R18, RZ ;  /* 0x0000001203027224 */ /* 0x000fce00078e02ff */
.L_x_498:
[----:B------:R-:W-:Y:S05]  /*bea0*/  BSYNC B1 ;  /* 0x0000000000017941 */ /* 0x000fea0003800000 */
.L_x_497:
[----:B0-----:R-:W-:Y:S01]  /*beb0*/  @!P3 IMAD R3, R126, R17, R2 ;  /* 0x000000117e03b224 */ /* 0x001fe200078e0202 */
[----:B------:R-:W-:Y:S04]  /*bec0*/  BSSY B1, `(.L_x_499) ;  /* 0x0000006000017945 */ /* 0x000fe80003800000 */
[----:B------:R0:W-:Y:S01]  /*bed0*/  @!P3 STG.E.U8 desc[UR36][R8.64+0xc8], R3 ;  /* 0x0000c8030800b986 */ /* 0x0001e2000c101124 */
[----:B------:R-:W-:Y:S05]  /*bee0*/  @P5 BRA `(.L_x_500) ;  /* 0x00000000000c5947 */ /* 0x000fea0003800000 */
[----:B------:R-:W0:Y:S02]  /*bef0*/  LDG.E.U8 R16, desc[UR36][R156.64+0xc9] ;  /* 0x0000c9249c107981 */ /* 0x000e24000c1e1100 */
[----:B0-----:R-:W-:-:S05]  /*bf00*/  PRMT R3, R16, 0x8880, RZ ;  /* 0x0000888010037816 */ /* 0x001fca00000000ff */
[----:B------:R-:W-:-:S07]  /*bf10*/  IMAD R2, R3, R18, RZ ;  /* 0x0000001203027224 */ /* 0x000fce00078e02ff */
.L_x_500:
[----:B------:R-:W-:Y:S05]  /*bf20*/  BSYNC B1 ;  /* 0x0000000000017941 */ /* 0x000fea0003800000 */
.L_x_499:
[----:B------:R-:W-:Y:S01]  /*bf30*/  @!P5 IMAD R127, R127, R17, R2 ;  /* 0x000000117f7fd224 */ /* 0x000fe200078e0202 */
[----:B------:R-:W-:Y:S04]  /*bf40*/  BSSY B1, `(.L_x_501) ;  /* 0x0000006000017945 */ /* 0x000fe80003800000 */
[----:B------:R0:W-:Y:S01]  /*bf50*/  @!P5 STG.E.U8 desc[UR36][R8.64+0xc9], R127 ;  /* 0x0000c97f0800d986 */ /* 0x0001e2000c101124 */
[----:B------:R-:W-:Y:S05]  /*bf60*/  @P6 BRA `(.L_x_502) ;  /* 0x00000000000c6947 */ /* 0x000fea0003800000 */
[----:B------:R-:W0:Y:S02]  /*bf70*/  LDG.E.U8 R16, desc[UR36][R14.64+0xd0] ;  /* 0x0000d0240e107981 */ /* 0x000e24000c1e1100 */
[----:B0-----:R-:W-:-:S05]  /*bf80*/  PRMT R3, R16, 0x8880, RZ ;  /* 0x0000888010037816 */ /* 0x001fca00000000ff */
[----:B------:R-:W-:-:S07]  /*bf90*/  IMAD R2, R3, R18, RZ ;  /* 0x0000001203027224 */ /* 0x000fce00078e02ff */
.L_x_502:
[----:B------:R-:W-:Y:S05]  /*bfa0*/  BSYNC B1 ;  /* 0x0000000000017941 */ /* 0x000fea0003800000 */
.L_x_501:
[----:B0-----:R-:W-:Y:S01]  /*bfb0*/  @!P6 IMAD R3, R128, R17, R2 ;  /* 0x000000118003e224 */ /* 0x001fe200078e0202 */
[----:B------:R-:W-:Y:S04]  /*bfc0*/  BSSY B1, `(.L_x_503) ;  /* 0x0000006000017945 */ /* 0x000fe80003800000 */
[----:B------:R0:W-:Y:S01]  /*bfd0*/  @!P6 STG.E.U8 desc[UR36][R6.64+0xd0], R3 ;  /* 0x0000d0030600e986 */ /* 0x0001e2000c101124 */
[----:B------:R-:W-:Y:S05]  /*bfe0*/  @P1 BRA `(.L_x_504) ;  /* 0x00000000000c1947 */ /* 0x000fea0003800000 */
[----:B------:R-:W0:Y:S02]  /*bff0*/  LDG.E.U8 R16, desc[UR36][R14.64+0xd1] ;  /* 0x0000d1240e107981 */ /* 0x000e24000c1e1100 */
[----:B0-----:R-:W-:-:S05]  /*c000*/  PRMT R3, R16, 0x8880, RZ ;  /* 0x0000888010037816 */ /* 0x001fca00000000ff */
[----:B------:R-:W-:-:S07]  /*c010*/  IMAD R2, R3, R18, RZ ;  /* 0x0000001203027224 */ /* 0x000fce00078e02ff */
.L_x_504:
[----:B------:R-:W-:Y:S05]  /*c020*/  BSYNC B1 ;  /* 0x0000000000017941 */ /* 0x000fea0003800000 */
.L_x_503:
        /* <DEDUP_REMOVED lines=12> */
.L_x_506:
[----:B------:R-:W-:Y:S05]  /*c0f0*/  BSYNC B1 ;  /* 0x0000000000017941 */ /* 0x000fea0003800000 */
.L_x_505:
[----:B0-----:R-:W-:Y:S01]  /*c100*/  @!P4 IMAD R3, R130, R17, R2 ;  /* 0x000000118203c224 */ /* 0x001fe200078e0202 */
[----:B------:R-:W-:Y:S04]  /*c110*/  BSSY B1, `(.L_x_507) ;  /* 0x0000006000017945 */ /* 0x000fe80003800000 */
[----:B------:R0:W-:Y:S01]  /*c120*/  @!P4 STG.E.U8 desc[UR36][R8.64+0xd0], R3 ;  /* 0x0000d0030800c986 */ /* 0x0001e2000c101124 */
[----:B------:R-:W-:Y:S05]  /*c130*/  @P3 BRA `(.L_x_508) ;  /* 0x00000000000c3947 */ /* 0x000fea0003800000 */
[----:B------:R-:W0:Y:S02]  /*c140*/  LDG.E.U8 R16, desc[UR36][R156.64+0xd1] ;  /* 0x0000d1249c107981 */ /* 0x000e24000c1e1100 */
[----:B0-----:R-:W-:-:S05]  /*c150*/  PRMT R3, R16, 0x8880, RZ ;  /* 0x0000888010037816 */ /* 0x001fca00000000ff */
[----:B------:R-:W-:-:S07]  /*c160*/  IMAD R2, R3, R18, RZ ;  /* 0x0000001203027224 */ /* 0x000fce00078e02ff */
.L_x_508:
[----:B------:R-:W-:Y:S05]  /*c170*/  BSYNC B1 ;  /* 0x0000000000017941 */ /* 0x000fea0003800000 */
.L_x_507:
[----:B------:R-:W-:Y:S01]  /*c180*/  @!P3 IMAD R131, R131, R17, R2 ;  /* 0x000000118383b224 */ /* 0x000fe200078e0202 */
[----:B------:R-:W-:Y:S04]  /*c190*/  BSSY B1, `(.L_x_509) ;  /* 0x0000006000017945 */ /* 0x000fe80003800000 */
[----:B------:R0:W-:Y:S01]  /*c1a0*/  @!P3 STG.E.U8 desc[UR36][R8.64+0xd1], R131 ;  /* 0x0000d1830800b986 */ /* 0x0001e2000c101124 */
[----:B------:R-:W-:Y:S05]  /*c1b0*/  @P5 BRA `(.L_x_510) ;  /* 0x00000000000c5947 */ /* 0x000fea0003800000 */
[----:B------:R-:W0:Y:S02]  /*c1c0*/  LDG.E.U8 R16, desc[UR36][R14.64+0xd8] ;  /* 0x0000d8240e107981 */ /* 0x000e24000c1e1100 */
[----:B0-----:R-:W-:-:S05]  /*c1d0*/  PRMT R3, R16, 0x8880, RZ ;  /* 0x0000888010037816 */ /* 0x001fca00000000ff */
[----:B------:R-:W-:-:S07]  /*c1e0*/  IMAD R2, R3, R18, RZ ;  /* 0x0000001203027224 */ /* 0x000fce00078e02ff */
.L_x_510:
[----:B------:R-:W-:Y:S05]  /*c1f0*/  BSYNC B1 ;  /* 0x0000000000017941 */ /* 0x000fea0003800000 */
.L_x_509:
[----:B0-----:R-:W-:Y:S01]  /*c200*/  @!P5 IMAD R3, R132, R17, R2 ;  /* 0x000000118403d224 */ /* 0x001fe200078e0202 */
[----:B------:R-:W-:Y:S04]  /*c210*/  BSSY B1, `(.L_x_511) ;  /* 0x0000006000017945 */ /* 0x000fe80003800000 */
[----:B------:R0:W-:Y:S01]  /*c220*/  @!P5 STG.E.U8 desc[UR36][R6.64+0xd8], R3 ;  /* 0x0000d8030600d986 */ /* 0x0001e2000c101124 */
[----:B------:R-:W-:Y:S05]  /*c230*/  @P6 BRA `(.L_x_512) ;  /* 0x00000000000c6947 */ /* 0x000fea0003800000 */
[----:B------:R-:W0:Y:S02]  /*c240*/  LDG.E.U8 R16, desc[UR36][R14.64+0xd9] ;  /* 0x0000d9240e107981 */ /* 0x000e24000c1e1100 */
[----:B0-----:R-:W-:-:S05]  /*c250*/  PRMT R3, R16, 0x8880, RZ ;  /* 0x0000888010037816 */ /* 0x001fca00000000ff */
[----:B------:R-:W-:-:S07]  /*c260*/  IMAD R2, R3, R18, RZ ;  /* 0x0000001203027224 */ /* 0x000fce00078e02ff */
.L_x_512:
[----:B------:R-:W-:Y:S05]  /*c270*/  BSYNC B1 ;  /* 0x0000000000017941 */ /* 0x000fea0003800000 */
.L_x_511:
[----:B------:R-:W-:Y:S01]  /*c280*/  @!P6 IMAD R133, R133, R17, R2 ;  /* 0x000000118585e224 */ /* 0x000fe200078e0202 */
[----:B------:R-:W-:Y:S04]  /*c290*/  BSSY B1, `(.L_x_513) ;  /* 0x0000006000017945 */ /* 0x000fe80003800000 */
[----:B------:R0:W-:Y:S01]  /*c2a0*/  @!P6 STG.E.U8 desc[UR36][R6.64+0xd9], R133 ;  /* 0x0000d9850600e986 */ /* 0x0001e2000c101124 */
[----:B------:R-:W-:Y:S05]  /*c2b0*/  @P1 BRA `(.L_x_514) ;  /* 0x00000000000c1947 */ /* 0x000fea0003800000 */
[----:B------:R-:W0:Y:S02]  /*c2c0*/  LDG.E.U8 R16, desc[UR36][R156.64+0xd8] ;  /* 0x0000d8249c107981 */ /* 0x000e24000c1e1100 */
[----:B0-----:R-:W-:-:S05]  /*c2d0*/  PRMT R3, R16, 0x8880, RZ ;  /* 0x0000888010037816 */ /* 0x001fca00000000ff */
[----:B------:R-:W-:-:S07]  /*c2e0*/  IMAD R2, R3, R18, RZ ;  /* 0x0000001203027224 */ /* 0x000fce00078e02ff */
.L_x_514:
[----:B------:R-:W-:Y:S05]  /*c2f0*/  BSYNC B1 ;  /* 0x0000000000017941 */ /* 0x000fea0003800000 */
.L_x_513:
        /* <DEDUP_REMOVED lines=12> */
.L_x_516:
[----:B------:R-:W-:Y:S05]  /*c3c0*/  BSYNC B1 ;  /* 0x0000000000017941 */ /* 0x000fea0003800000 */
.L_x_515:
[----:B------:R-:W-:Y:S01]  /*c3d0*/  @!P4 IMAD R135, R135, R17, R2 ;  /* 0x000000118787c224 */ /* 0x000fe200078e0202 */
[----:B------:R-:W-:Y:S04]  /*c3e0*/  BSSY B1, `(.L_x_517) ;  /* 0x0000006000017945 */ /* 0x000fe80003800000 */
[----:B------:R0:W-:Y:S01]  /*c3f0*/  @!P4 STG.E.U8 desc[UR36][R8.64+0xd9], R135 ;  /* 0x0000d9870800c986 */ /* 0x0001e2000c101124 */
[----:B------:R-:W-:Y:S05]  /*c400*/  @P3 BRA `(.L_x_518) ;  /* 0x00000000000c3947 */ /* 0x000fea0003800000 */
[----:B------:R-:W0:Y:S02]  /*c410*/  LDG.E.U8 R16, desc[UR36][R14.64+0xe0] ;  /* 0x0000e0240e107981 */ /* 0x000e24000c1e1100 */
[----:B0-----:R-:W-:-:S05]  /*c420*/  PRMT R3, R16, 0x8880, RZ ;  /* 0x0000888010037816 */ /* 0x001fca00000000ff */
[----:B------:R-:W-:-:S07]  /*c430*/  IMAD R2, R3, R18, RZ ;  /* 0x0000001203027224 */ /* 0x000fce00078e02ff */
.L_x_518:
[----:B------:R-:W-:Y:S05]  /*c440*/  BSYNC B1 ;  /* 0x0000000000017941 */ /* 0x000fea0003800000 */
.L_x_517:
[----:B0-----:R-:W-:Y:S01]  /*c450*/  @!P3 IMAD R3, R136, R17, R2 ;  /* 0x000000118803b224 */ /* 0x001fe200078e0202 */
[----:B------:R-:W-:Y:S04]  /*c460*/  BSSY B1, `(.L_x_519) ;  /* 0x0000006000017945 */ /* 0x000fe80003800000 */
[----:B------:R0:W-:Y:S01]  /*c470*/  @!P3 STG.E.U8 desc[UR36][R6.64+0xe0], R3 ;  /* 0x0000e0030600b986 */ /* 0x0001e2000c101124 */
[----:B------:R-:W-:Y:S05]  /*c480*/  @P5 BRA `(.L_x_520) ;  /* 0x00000000000c5947 */ /* 0x000fea0003800000 */
[----:B------:R-:W0:Y:S02]  /*c490*/  LDG.E.U8 R16, desc[UR36][R14.64+0xe1] ;  /* 0x0000e1240e107981 */ /* 0x000e24000c1e1100 */
[----:B0-----:R-:W-:-:S05]  /*c4a0*/  PRMT R3, R16, 0x8880, RZ ;  /* 0x0000888010037816 */ /* 0x001fca00000000ff */
[----:B------:R-:W-:-:S07]  /*c4b0*/  IMAD R2, R3, R18, RZ ;  /* 0x0000001203027224 */ /* 0x000fce00078e02ff */
.L_x_520:
[----:B------:R-:W-:Y:S05]  /*c4c0*/  BSYNC B1 ;  /* 0x0000000000017941 */ /* 0x000fea0003800000 */
.L_x_519:
[----:B------:R-:W-:Y:S01]  /*c4d0*/  @!P5 IMAD R137, R137, R17, R2 ;  /* 0x000000118989d224 */ /* 0x000fe200078e0202 */
[----:B------:R-:W-:Y:S04]  /*c4e0*/  BSSY B1, `(.L_x_521) ;  /* 0x0000006000017945 */ /* 0x000fe80003800000 */
[----:B------:R0:W-:Y:S01]  /*c4f0*/  @!P5 STG.E.U8 desc[UR36][R6.64+0xe1], R137 ;  /* 0x0000e1890600d986 */ /* 0x0001e2000c101124 */
[----:B------:R-:W-:Y:S05]  /*c500*/  @P6 BRA `(.L_x_522) ;  /* 0x00000000000c6947 */ /* 0x000fea0003800000 */
[----:B------:R-:W0:Y:S02]  /*c510*/  LDG.E.U8 R16, desc[UR36][R156.64+0xe0] ;  /* 0x0000e0249c107981 */ /* 0x000e24000c1e1100 */
[----:B0-----:R-:W-:-:S05]  /*c520*/  PRMT R3, R16, 0x8880, RZ ;  /* 0x0000888010037816 */ /* 0x001fca00000000ff */
[----:B------:R-:W-:-:S07]  /*c530*/  IMAD R2, R3, R18, RZ ;  /* 0x0000001203027224 */ /* 0x000fce00078e02ff */
.L_x_522:
[----:B------:R-:W-:Y:S05]  /*c540*/  BSYNC B1 ;  /* 0x0000000000017941 */ /* 0x000fea0003800000 */
.L_x_521:
[----:B0-----:R-:W-:Y:S01]  /*c550*/  @!P6 IMAD R3, R138, R17, R2 ;  /* 0x000000118a03e224 */ /* 0x001fe200078e0202 */
[----:B------:R-:W-:Y:S04]  /*c560*/  BSSY B1, `(.L_x_523) ;  /* 0x0000006000017945 */ /* 0x000fe80003800000 */
[----:B------:R0:W-:Y:S01]  /*c570*/  @!P6 STG.E.U8 desc[UR36][R8.64+0xe0], R3 ;  /* 0x0000e0030800e986 */ /* 0x0001e2000c101124 */
[----:B------:R-:W-:Y:S05]  /*c580*/  @P1 BRA `(.L_x_524) ;  /* 0x00000000000c1947 */ /* 0x000fea0003800000 */
[----:B------:R-:W0:Y:S02]  /*c590*/  LDG.E.U8 R16, desc[UR36][R156.64+0xe1] ;  /* 0x0000e1249c107981 */ /* 0x000e24000c1e1100 */
[----:B0-----:R-:W-:-:S05]  /*c5a0*/  PRMT R3, R16, 0x8880, RZ ;  /* 0x0000888010037816 */ /* 0x001fca00000000ff */
[----:B------:R-:W-:-:S07]  /*c5b0*/  IMAD R2, R3, R18, RZ ;  /* 0x0000001203027224 */ /* 0x000fce00078e02ff */
.L_x_524:
[----:B------:R-:W-:Y:S05]  /*c5c0*/  BSYNC B1 ;  /* 0x0000000000017941 */ /* 0x000fea0003800000 */
.L_x_523:
        /* <DEDUP_REMOVED lines=12> */
.L_x_526:
[----:B------:R-:W-:Y:S05]  /*c690*/  BSYNC B1 ;  /* 0x0000000000017941 */ /* 0x000fea0003800000 */
.L_x_525:
[----:B0-----:R-:W-:Y:S01]  /*c6a0*/  @!P5 IMAD R3, R140, R17, R2 ;  /* 0x000000118c03d224 */ /* 0x001fe200078e0202 */
[----:B------:R-:W-:Y:S04]  /*c6b0*/  BSSY B1, `(.L_x_527) ;  /* 0x0000006000017945 */ /* 0x000fe80003800000 */
[----:B------:R0:W-:Y:S01]  /*c6c0*/  @!P5 STG.E.U8 desc[UR36][R6.64+0xe8], R3 ;  /* 0x0000e8030600d986 */ /* 0x0001e2000c101124 */
[----:B------:R-:W-:Y:S05]  /*c6d0*/  @P3 BRA `(.L_x_528) ;  /* 0x00000000000c3947 */ /* 0x000fea0003800000 */
[----:B------:R-:W0:Y:S02]  /*c6e0*/  LDG.E.U8 R16, desc[UR36][R14.64+0xe9] ;  /* 0x0000e9240e107981 */ /* 0x000e24000c1e1100 */
[----:B0-----:R-:W-:-:S05]  /*c6f0*/  PRMT R3, R16, 0x8880, RZ ;  /* 0x0000888010037816 */ /* 0x001fca00000000ff */
[----:B------:R-:W-:-:S07]  /*c700*/  IMAD R2, R3, R18, RZ ;  /* 0x0000001203027224 */ /* 0x000fce00078e02ff */
.L_x_528:
[----:B------:R-:W-:Y:S05]  /*c710*/  BSYNC B1 ;  /* 0x0000000000017941 */ /* 0x000fea0003800000 */
.L_x_527:
[----:B------:R-:W-:Y:S01]  /*c720*/  @!P3 IMAD R141, R141, R17, R2 ;  /* 0x000000118d8db224 */ /* 0x000fe200078e0202 */
[----:B------:R-:W-:Y:S04]  /*c730*/  BSSY B1, `(.L_x_529) ;  /* 0x0000006000017945 */ /* 0x000fe80003800000 */
[----:B------:R0:W-:Y:S01]  /*c740*/  @!P3 STG.E.U8 desc[UR36][R6.64+0xe9], R141 ;  /* 0x0000e98d0600b986 */ /* 0x0001e2000c101124 */
[----:B------:R-:W-:Y:S05]  /*c750*/  @P1 BRA `(.L_x_530) ;  /* 0x00000000000c1947 */ /* 0x000fea0003800000 */
[----:B------:R-:W0:Y:S02]  /*c760*/  LDG.E.U8 R16, desc[UR36][R156.64+0xe8] ;  /* 0x0000e8249c107981 */ /* 0x000e24000c1e1100 */
[----:B0-----:R-:W-:-:S05]  /*c770*/  PRMT R3, R16, 0x8880, RZ ;  /* 0x0000888010037816 */ /* 0x001fca00000000ff */
[----:B------:R-:W-:-:S07]  /*c780*/  IMAD R2, R3, R18, RZ ;  /* 0x0000001203027224 */ /* 0x000fce00078e02ff */
.L_x_530:
[----:B------:R-:W-:Y:S05]  /*c790*/  BSYNC B1 ;  /* 0x0000000000017941 */ /* 0x000fea0003800000 */
.L_x_529:
[----:B0-----:R-:W-:Y:S01]  /*c7a0*/  @!P1 IMAD R3, R142, R17, R2 ;  /* 0x000000118e039224 */ /* 0x001fe200078e0202 */
[----:B------:R-:W-:Y:S04]  /*c7b0*/  BSSY B1, `(.L_x_531) ;  /* 0x0000006000017945 */ /* 0x000fe80003800000 */
[----:B------:R0:W-:Y:S01]  /*c7c0*/  @!P1 STG.E.U8 desc[UR36][R8.64+0xe8], R3 ;  /* 0x0000e80308009986 */ /* 0x0001e2000c101124 */
[----:B------:R-:W-:Y:S05]  /*c7d0*/  @P6 BRA `(.L_x_532) ;  /* 0x00000000000c6947 */ /* 0x000fea0003800000 */
[----:B------:R-:W0:Y:S02]  /*c7e0*/  LDG.E.U8 R16, desc[UR36][R156.64+0xe9] ;  /* 0x0000e9249c107981 */ /* 0x000e24000c1e1100 */
[----:B0-----:R-:W-:-:S05]  /*c7f0*/  PRMT R3, R16, 0x8880, RZ ;  /* 0x0000888010037816 */ /* 0x001fca00000000ff */
[----:B------:R-:W-:-:S07]  /*c800*/  IMAD R2, R3, R18, RZ ;  /* 0x0000001203027224 */ /* 0x000fce00078e02ff */
.L_x_532:
[----:B------:R-:W-:Y:S05]  /*c810*/  BSYNC B1 ;  /* 0x0000000000017941 */ /* 0x000fea0003800000 */
.L_x_531:
[----:B------:R-:W-:Y:S01]  /*c820*/  @!P6 IMAD R143, R143, R17, R2 ;  /* 0x000000118f8fe224 */ /* 0x000fe200078e0202 */
[----:B------:R-:W-:Y:S04]  /*c830*/  BSSY B1, `(.L_x_533) ;  /* 0x0000006000017945 */ /* 0x000fe80003800000 */
[----:B------:R0:W-:Y:S01]  /*c840*/  @!P6 STG.E.U8 desc[UR36][R8.64+0xe9], R143 ;  /* 0x0000e98f0800e986 */ /* 0x0001e2000c101124 */
[----:B------:R-:W-:Y:S05]  /*c850*/  @P4 BRA `(.L_x_534) ;  /* 0x00000000000c4947 */ /* 0x000fea0003800000 */
[----:B------:R-:W0:Y:S02]  /*c860*/  LDG.E.U8 R16, desc[UR36][R14.64+0xf0] ;  /* 0x0000f0240e107981 */ /* 0x000e24000c1e1100 */
[----:B0-----:R-:W-:-:S05]  /*c870*/  PRMT R3, R16, 0x8880, RZ ;  /* 0x0000888010037816 */ /* 0x001fca00000000ff */
[----:B------:R-:W-:-:S07]  /*c880*/  IMAD R2, R3, R18, RZ ;  /* 0x0000001203027224 */ /* 0x000fce00078e02ff */
.L_x_534:
[----:B------:R-:W-:Y:S05]  /*c890*/  BSYNC B1 ;  /* 0x0000000000017941 */ /* 0x000fea0003800000 */
.L_x_533:
[----:B------:R-:W-:Y:S01]  /*c8a0*/  ISETP.LT.OR P3, PT, R0, 0xf2, !P2 ;  /* 0x000000f20000780c */ /* 0x000fe20005761670 */
[----:B0-----:R-:W-:Y:S01]  /*c8b0*/  @!P4 IMAD R3, R144, R17, R2 ;  /* 0x000000119003c224 */ /* 0x001fe200078e0202 */
[----:B------:R-:W-:Y:S01]  /*c8c0*/  BSSY B1, `(.L_x_535) ;  /* 0x000000b000017945 */ /* 0x000fe20003800000 */
[C---:B------:R-:W-:Y:S02]  /*c8d0*/  ISETP.LT.OR P1, PT, R0.reuse, 0xf1, !P0 ;  /* 0x000000f10000780c */ /* 0x040fe40004721670 */
[C---:B------:R-:W-:Y:S01]  /*c8e0*/  ISETP.LT.OR P5, PT, R0.reuse, 0xf2, !P0 ;  /* 0x000000f20000780c */ /* 0x040fe200047a1670 */
[----:B------:R0:W-:Y:S01]  /*c8f0*/  @!P4 STG.E.U8 desc[UR36][R6.64+0xf0], R3 ;  /* 0x0000f0030600c986 */ /* 0x0001e2000c101124 */
[C---:B------:R-:W-:Y:S02]  /*c900*/  ISETP.LT.OR P4, PT, R0.reuse, 0xf9, !P2 ;  /* 0x000000f90000780c */ /* 0x040fe40005781670 */
[C---:B------:R-:W-:Y:S02]  /*c910*/  ISETP.LT.OR P2, PT, R0.reuse, 0xfa, !P2 ;  /* 0x000000fa0000780c */ /* 0x040fe40005741670 */
[----:B------:R-:W-:-:S02]  /*c920*/  ISETP.LT.OR P6, PT, R0, 0xf9, !P0 ;  /* 0x000000f90000780c */ /* 0x000fc400047c1670 */
[----:B------:R-:W-:Y:S11]  /*c930*/  @P3 BRA `(.L_x_536) ;  /* 0x00000000000c3947 */ /* 0x000ff60003800000 */
[----:B------:R-:W0:Y:S02]  /*c940*/  LDG.E.U8 R16, desc[UR36][R14.64+0xf1] ;  /* 0x0000f1240e107981 */ /* 0x000e24000c1e1100 */
[----:B0-----:R-:W-:-:S05]  /*c950*/  PRMT R3, R16, 0x8880, RZ ;  /* 0x0000888010037816 */ /* 0x001fca00000000ff */
[----:B------:R-:W-:-:S07]  /*c960*/  IMAD R2, R3, R18, RZ ;  /* 0x0000001203027224 */ /* 0x000fce00078e02ff */
.L_x_536:
[----:B------:R-:W-:Y:S05]  /*c970*/  BSYNC B1 ;  /* 0x0000000000017941 */ /* 0x000fea0003800000 */
.L_x_535:
[----:B------:R-:W-:Y:S01]  /*c980*/  @!P3 IMAD R145, R145, R17, R2 ;  /* 0x000000119191b224 */ /* 0x000fe200078e0202 */
[----:B------:R-:W-:Y:S04]  /*c990*/  BSSY B1, `(.L_x_537) ;  /* 0x0000006000017945 */ /* 0x000fe80003800000 */
[----:B------:R0:W-:Y:S01]  /*c9a0*/  @!P3 STG.E.U8 desc[UR36][R6.64+0xf1], R145 ;  /* 0x0000f1910600b986 */ /* 0x0001e2000c101124 */
[----:B------:R-:W-:Y:S05]  /*c9b0*/  @P1 BRA `(.L_x_538) ;  /* 0x00000000000c1947 */ /* 0x000fea0003800000 */
[----:B------:R-:W0:Y:S02]  /*c9c0*/  LDG.E.U8 R16, desc[UR36][R156.64+0xf0] ;  /* 0x0000f0249c107981 */ /* 0x000e24000c1e1100 */
[----:B0-----:R-:W-:-:S05]  /*c9d0*/  PRMT R3, R16, 0x8880, RZ ;  /* 0x0000888010037816 */ /* 0x001fca00000000ff */
[----:B------:R-:W-:-:S07]  /*c9e0*/  IMAD R2, R3, R18, RZ ;  /* 0x0000001203027224 */ /* 0x000fce00078e02ff */
.L_x_538:
[----:B------:R-:W-:Y:S05]  /*c9f0*/  BSYNC B1 ;  /* 0x0000000000017941 */ /* 0x000fea0003800000 */
.L_x_537:
[----:B0-----:R-:W-:Y:S01]  /*ca00*/  @!P1 IMAD R3, R146, R17, R2 ;  /* 0x0000001192039224 */ /* 0x001fe200078e0202 */
[----:B------:R-:W-:Y:S04]  /*ca10*/  BSSY B1, `(.L_x_539) ;  /* 0x0000006000017945 */ /* 0x000fe80003800000 */
[----:B------:R0:W-:Y:S01]  /*ca20*/  @!P1 STG.E.U8 desc[UR36][R8.64+0xf0], R3 ;  /* 0x0000f00308009986 */ /* 0x0001e2000c101124 */
[----:B------:R-:W-:Y:S05]  /*ca30*/  @P5 BRA `(.L_x_540) ;  /* 0x00000000000c5947 */ /* 0x000fea0003800000 */
[----:B------:R-:W0:Y:S02]  /*ca40*/  LDG.E.U8 R16, desc[UR36][R156.64+0xf1] ;  /* 0x0000f1249c107981 */ /* 0x000e24000c1e1100 */
[----:B0-----:R-:W-:-:S05]  /*ca50*/  PRMT R3, R16, 0x8880, RZ ;  /* 0x0000888010037816 */ /* 0x001fca00000000ff */
[----:B------:R-:W-:-:S07]  /*ca60*/  IMAD R2, R3, R18, RZ ;  /* 0x0000001203027224 */ /* 0x000fce00078e02ff */
.L_x_540:
[----:B------:R-:W-:Y:S05]  /*ca70*/  BSYNC B1 ;  /* 0x0000000000017941 */ /* 0x000fea0003800000 */
.L_x_539:
[----:B------:R-:W-:Y:S01]  /*ca80*/  @!P5 IMAD R147, R147, R17, R2 ;  /* 0x000000119393d224 */ /* 0x000fe200078e0202 */
[----:B------:R-:W-:Y:S04]  /*ca90*/  BSSY B1, `(.L_x_541) ;  /* 0x0000006000017945 */ /* 0x000fe80003800000 */
[----:B------:R0:W-:Y:S01]  /*caa0*/  @!P5 STG.E.U8 desc[UR36][R8.64+0xf1], R147 ;  /* 0x0000f1930800d986 */ /* 0x0001e2000c101124 */
[----:B------:R-:W-:Y:S05]  /*cab0*/  @P4 BRA `(.L_x_542) ;  /* 0x00000000000c4947 */ /* 0x000fea0003800000 */
[----:B------:R-:W0:Y:S02]  /*cac0*/  LDG.E.U8 R16, desc[UR36][R14.64+0xf8] ;  /* 0x0000f8240e107981 */ /* 0x000e24000c1e1100 */
[----:B0-----:R-:W-:-:S05]  /*cad0*/  PRMT R3, R16, 0x8880, RZ ;  /* 0x0000888010037816 */ /* 0x001fca00000000ff */
[----:B------:R-:W-:-:S07]  /*cae0*/  IMAD R2, R3, R18, RZ ;  /* 0x0000001203027224 */ /* 0x000fce00078e02ff */
.L_x_542:
[----:B------:R-:W-:Y:S05]  /*caf0*/  BSYNC B1 ;  /* 0x0000000000017941 */ /* 0x000fea0003800000 */
.L_x_541:
[----:B0-----:R-:W-:Y:S01]  /*cb00*/  @!P4 IMAD R3, R148, R17, R2 ;  /* 0x000000119403c224 */ /* 0x001fe200078e0202 */
[----:B------:R-:W-:Y:S04]  /*cb10*/  BSSY B1, `(.L_x_543) ;  /* 0x0000006000017945 */ /* 0x000fe80003800000 */
[----:B------:R0:W-:Y:S01]  /*cb20*/  @!P4 STG.E.U8 desc[UR36][R6.64+0xf8], R3 ;  /* 0x0000f8030600c986 */ /* 0x0001e2000c101124 */
[----:B------:R-:W-:Y:S05]  /*cb30*/  @P2 BRA `(.L_x_544) ;  /* 0x00000000000c2947 */ /* 0x000fea0003800000 */
[----:B------:R-:W0:Y:S02]  /*cb40*/  LDG.E.U8 R16, desc[UR36][R14.64+0xf9] ;  /* 0x0000f9240e107981 */ /* 0x000e24000c1e1100 */
[----:B0-----:R-:W-:-:S05]  /*cb50*/  PRMT R3, R16, 0x8880, RZ ;  /* 0x0000888010037816 */ /* 0x001fca00000000ff */
[----:B------:R-:W-:-:S07]  /*cb60*/  IMAD R2, R3, R18, RZ ;  /* 0x0000001203027224 */ /* 0x000fce00078e02ff */
.L_x_544:
[----:B------:R-:W-:Y:S05]  /*cb70*/  BSYNC B1 ;  /* 0x0000000000017941 */ /* 0x000fea0003800000 */
.L_x_543:
[----:B------:R-:W-:Y:S01]  /*cb80*/  @!P2 IMAD R149, R149, R17, R2 ;  /* 0x000000119595a224 */ /* 0x000fe200078e0202 */
[----:B------:R-:W-:Y:S04]  /*cb90*/  BSSY B1, `(.L_x_545) ;  /* 0x0000006000017945 */ /* 0x000fe80003800000 */
[----:B------:R0:W-:Y:S01]  /*cba0*/  @!P2 STG.E.U8 desc[UR36][R6.64+0xf9], R149 ;  /* 0x0000f9950600a986 */ /* 0x0001e2000c101124 */
[----:B------:R-:W-:Y:S05]  /*cbb0*/  @P6 BRA `(.L_x_546) ;  /* 0x00000000000c6947 */ /* 0x000fea0003800000 */
[----:B------:R-:W0:Y:S02]  /*cbc0*/  LDG.E.U8 R16, desc[UR36][R156.64+0xf8] ;  /* 0x0000f8249c107981 */ /* 0x000e24000c1e1100 */
[----:B0-----:R-:W-:-:S05]  /*cbd0*/  PRMT R3, R16, 0x8880, RZ ;  /* 0x0000888010037816 */ /* 0x001fca00000000ff */
[----:B------:R-:W-:-:S07]  /*cbe0*/  IMAD R2, R3, R18, RZ ;  /* 0x0000001203027224 */ /* 0x000fce00078e02ff */
.L_x_546:
[----:B------:R-:W-:Y:S05]  /*cbf0*/  BSYNC B1 ;  /* 0x0000000000017941 */ /* 0x000fea0003800000 */
.L_x_545:
[----:B0-----:R-:W-:Y:S01]  /*cc00*/  @!P6 IMAD R3, R150, R17, R2 ;  /* 0x000000119603e224 */ /* 0x001fe200078e0202 */
[----:B------:R-:W-:Y:S01]  /*cc10*/  ISETP.LT.OR P0, PT, R0, 0xfa, !P0 ;  /* 0x000000fa0000780c */ /* 0x000fe20004701670 */
[----:B------:R-:W-:Y:S03]  /*cc20*/  BSSY B1, `(.L_x_547) ;  /* 0x0000006000017945 */ /* 0x000fe60003800000 */
[----:B------:R0:W-:Y:S09]  /*cc30*/  @!P6 STG.E.U8 desc[UR36][R8.64+0xf8], R3 ;  /* 0x0000f8030800e986 */ /* 0x0001f2000c101124 */
[----:B------:R-:W-:Y:S05]  /*cc40*/  @P0 BRA `(.L_x_548) ;  /* 0x00000000000c0947 */ /* 0x000fea0003800000 */
[----:B------:R-:W0:Y:S02]  /*cc50*/  LDG.E.U8 R16, desc[UR36][R156.64+0xf9] ;  /* 0x0000f9249c107981 */ /* 0x000e24000c1e1100 */
[----:B0-----:R-:W-:-:S05]  /*cc60*/  PRMT R3, R16, 0x8880, RZ ;  /* 0x0000888010037816 */ /* 0x001fca00000000ff */
[----:B------:R-:W-:-:S07]  /*cc70*/  IMAD R2, R3, R18, RZ ;  /* 0x0000001203027224 */ /* 0x000fce00078e02ff */
.L_x_548:
[----:B------:R-:W-:Y:S05]  /*cc80*/  BSYNC B1 ;  /* 0x0000000000017941 */ /* 0x000fea0003800000 */
.L_x_547:
[----:B------:R-:W-:Y:S01]  /*cc90*/  IMAD R151, R151, R17, R2 ;  /* 0x0000001197977224 */ /* 0x000fe200078e0202 */
[----:B------:R-:W-:Y:S06]  /*cca0*/  @P0 BRA `(.L_x_549) ;  /* 0x0000003800180947 */ /* 0x000fec0003800000 */
[----:B------:R0:W-:Y:S01]  /*ccb0*/  STG.E.U8 desc[UR36][R8.64+0xf9], R151 ;  /* 0x0000f99708007986 */ /* 0x0001e2000c101124 */
[----:B------:R-:W-:Y:S05]  /*ccc0*/  BRA `(.L_x_549) ;  /* 0x0000003800107947 */ /* 0x000fea0003800000 */
.L_x_36:
[----:B------:R-:W2:Y:S04]  /*ccd0*/  LDL.LU R2, [R1] ;  /* 0x0000000001027983 */ /* 0x000ea80000300800 */
[----:B------:R-:W3:Y:S04]  /*cce0*/  LDL.LU R3, [R1+0xc] ;  /* 0x00000c0001037983 */ /* 0x000ee80000300800 */
[----:B------:R-:W4:Y:S04]  /*ccf0*/  LDL.LU R12, [R1+0x14] ;  /* 0x00001400010c7983 */ /* 0x000f280000300800 */
[----:B------:R-:W5:Y:S04]  /*cd00*/  LDL.LU R13, [R1+0x98] ;  /* 0x00009800010d7983 */ /* 0x000f680000300800 */
        /* <DEDUP_REMOVED lines=61> */
[----:B------:R-:W5:Y:S01]  /*d0e0*/  LDL.LU R178, [R1+0x194] ;  /* 0x0001940001b27983 */ /* 0x000f620000300800 */
[----:B------:R-:W-:-:S03]  /*d0f0*/  ISETP.GE.AND P0, PT, R154, 0x1, PT ;  /* 0x000000019a00780c */ /* 0x000fc60003f06270 */
[----:B------:R-:W5:Y:S04]  /*d100*/  LDL.LU R177, [R1+0x198] ;  /* 0x0001980001b17983 */ /* 0x000f680000300800 */
[----:B------:R-:W5:Y:S04]  /*d110*/  LDL.LU R176, [R1+0x19c] ;  /* 0x00019c0001b07983 */ /* 0x000f680000300800 */
[----:B------:R-:W5:Y:S04]  /*d120*/  LDL.LU R175, [R1+0x1a0] ;  /* 0x0001a00001af7983 */ /* 0x000f680000300800 */
[----:B------:R-:W5:Y:S01]  /*d130*/  LDL.LU R174, [R1+0x1a4] ;  /* 0x0001a40001ae7983 */ /* 0x000f620000300800 */
[----:B------:R-:W-:-:S03]  /*d140*/  ISETP.LT.OR P1, PT, R0, 0x1, !P0 ;  /* 0x000000010000780c */ /* 0x000fc60004721670 */
        /* <DEDUP_REMOVED lines=13> */
[----:B--2---:R-:W-:-:S03]  /*d220*/  @!P1 IMAD R2, R2, R17, RZ ;  /* 0x0000001102029224 */ /* 0x004fc600078e02ff */
[----:B------:R-:W2:Y:S04]  /*d230*/  LDL.LU R160, [R1+0x1dc] ;  /* 0x0001dc0001a07983 */ /* 0x000ea80000300800 */
        /* <DEDUP_REMOVED lines=8> */
[----:B------:R0:W-:Y:S04]  /*d2c0*/  @!P1 STG.E.U8 desc[UR36][R4.64], R2 ;  /* 0x0000000204009986 */ /* 0x0001e8000c101124 */
[----:B0-----:R-:W3:Y:S01]  /*d2d0*/  LDL.LU R2, [R1+0x4] ;  /* 0x0000040001027983 */ /* 0x001ee20000300800 */
[----:B------:R-:W-:-:S02]  /*d2e0*/  ISETP.LT.OR P1, PT, R0, 0x2, !P0 ;  /* 0x000000020000780c */ /* 0x000fc40004721670 */
[----:B------:R-:W-:-:S11]  /*d2f0*/  ISETP.GE.AND P2, PT, R154, 0x9, PT ;  /* 0x000000099a00780c */ /* 0x000fd60003f46270 */
[----:B---3--:R-:W-:-:S05]  /*d300*/  @!P1 IMAD R2, R2, R17, RZ ;  /* 0x0000001102029224 */ /* 0x008fca00078e02ff */
[----:B------:R0:W-:Y:S04]  /*d310*/  @!P1 STG.E.U8 desc[UR36][R4.64+0x1], R2 ;  /* 0x0000010204009986 */ /* 0x0001e8000c101124 */
[----:B0-----:R-:W3:Y:S01]  /*d320*/  LDL.LU R2, [R1+0x8] ;  /* 0x0000080001027983 */ /* 0x001ee20000300800 */
[C---:B------:R-:W-:Y:S02]  /*d330*/  ISETP.LT.OR P1, PT, R0.reuse, 0x1, !P2 ;  /* 0x000000010000780c */ /* 0x040fe40005721670 */
[C---:B------:R-:W-:Y:S02]  /*d340*/  ISETP.LT.OR P3, PT, R0.reuse, 0x2, !P2 ;  /* 0x000000020000780c */ /* 0x040fe40005761670 */
[----:B------:R-:W-:-:S09]  /*d350*/  ISETP.LT.OR P4, PT, R0, 0x9, !P0 ;  /* 0x000000090000780c */ /* 0x000fd20004781670 */
[----:B---3--:R-:W-:-:S05]  /*d360*/  @!P1 IMAD R2, R2, R17, RZ ;  /* 0x0000001102029224 */ /* 0x008fca00078e02ff */
[----:B------:R0:W-:Y:S04]  /*d370*/  @!P1 STG.E.U8 desc[UR36][R10.64], R2 ;  /* 0x000000020a009986 */ /* 0x0001e8000c101124 */
[----:B0-----:R-:W3:Y:S01]  /*d380*/  LDL.LU R2, [R1+0x10] ;  /* 0x0000100001027983 */ /* 0x001ee20000300800 */
[----:B------:R-:W-:Y:S01]  /*d390*/  @!P3 IMAD R3, R3, R17, RZ ;  /* 0x000000110303b224 */ /* 0x000fe200078e02ff */
[C---:B------:R-:W-:Y:S02]  /*d3a0*/  ISETP.LT.OR P1, PT, R0.reuse, 0xa, !P0 ;  /* 0x0000000a0000780c */ /* 0x040fe40004721670 */
[C---:B------:R-:W-:Y:S02]  /*d3b0*/  ISETP.LT.OR P5, PT, R0.reuse, 0x9, !P2 ;  /* 0x000000090000780c */ /* 0x040fe400057a1670 */
[----:B------:R0:W-:Y:S01]  /*d3c0*/  @!P3 STG.E.U8 desc[UR36][R10.64+0x1], R3 ;  /* 0x000001030a00b986 */ /* 0x0001e2000c101124 */
[----:B------:R-:W-:-:S03]  /*d3d0*/  ISETP.LT.OR P6, PT, R0, 0xa, !P2 ;  /* 0x0000000a0000780c */ /* 0x000fc600057c1670 */
[----:B0-----:R-:W5:Y:S01]  /*d3e0*/  LDL.LU R3, [R1+0x18] ;  /* 0x0000180001037983 */ /* 0x001f620000300800 */
[----:B---3--:R-:W-:-:S05]  /*d3f0*/  @!P4 IMAD R2, R2, R17, RZ ;  /* 0x000000110202c224 */ /* 0x008fca00078e02ff */
[----:B------:R0:W-:Y:S04]  /*d400*/  @!P4 STG.E.U8 desc[UR36][R4.64+0x8], R2 ;  /* 0x000008020400c986 */ /* 0x0001e8000c101124 */
[----:B0-----:R-:W3:Y:S01]  /*d410*/  LDL.LU R2, [R1+0x1c] ;  /* 0x00001c0001027983 */ /* 0x001ee20000300800 */
[-C--:B----4-:R-:W-:Y:S02]  /*d420*/  @!P1 IMAD R12, R12, R17.reuse, RZ ;  /* 0x000000110c0c9224 */ /* 0x090fe400078e02ff */
[----:B-----5:R-:W-:-:S03]  /*d430*/  @!P5 IMAD R3, R3, R17, RZ ;  /* 0x000000110303d224 */ /* 0x020fc600078e02ff */
[----:B------:R0:W-:Y:S04]  /*d440*/  @!P1 STG.E.U8 desc[UR36][R4.64+0x9], R12 ;  /* 0x0000090c04009986 */ /* 0x0001e8000c101124 */
[----:B------:R1:W-:Y:S04]  /*d450*/  @!P5 STG.E.U8 desc[UR36][R10.64+0x8], R3 ;  /* 0x000008030a00d986 */ /* 0x0003e8000c101124 */
[----:B0-----:R-:W4:Y:S04]  /*d460*/  LDL.LU R12, [R1+0x28] ;  /* 0x00002800010c7983 */ /* 0x001f280000300800 */
[----:B-1----:R-:W5:Y:S01]  /*d470*/  LDL.LU R3, [R1+0x20] ;  /* 0x0000200001037983 */ /* 0x002f620000300800 */
[----:B---3--:R-:W-:-:S05]  /*d480*/  @!P6 IMAD R2, R2, R17, RZ ;  /* 0x000000110202e224 */ /* 0x008fca00078e02ff */
[----:B------:R0:W-:Y:S04]  /*d490*/  @!P6 STG.E.U8 desc[UR36][R10.64+0x9], R2 ;  /* 0x000009020a00e986 */ /* 0x0001e8000c101124 */
[----:B0-----:R-:W3:Y:S01]  /*d4a0*/  LDL.LU R2, [R1+0x24] ;  /* 0x0000240001027983 */ /* 0x001ee20000300800 */
[C---:B------:R-:W-:Y:S02]  /*d4b0*/  ISETP.LT.OR P3, PT, R0.reuse, 0x11, !P0 ;  /* 0x000000110000780c */ /* 0x040fe40004761670 */
[----:B------:R-:W-:-:S11]  /*d4c0*/  ISETP.LT.OR P4, PT, R0, 0x12, !P0 ;  /* 0x000000120000780c */ /* 0x000fd60004781670 */
[----:B-----5:R-:W-:-:S05]  /*d4d0*/  @!P3 IMAD R3, R3, R17, RZ ;  /* 0x000000110303b224 */ /* 0x020fca00078e02ff */
[----:B------:R0:W-:Y:S04]  /*d4e0*/  @!P3 STG.E.U8 desc[UR36][R4.64+0x10], R3 ;  /* 0x000010030400b986 */ /* 0x0001e8000c101124 */
[----:B0-----:R-:W5:Y:S01]  /*d4f0*/  LDL.LU R3, [R1+0x2c] ;  /* 0x00002c0001037983 */ /* 0x001f620000300800 */
[----:B---3--:R-:W-:-:S05]  /*d500*/  @!P4 IMAD R2, R2, R17, RZ ;  /* 0x000000110202c224 */ /* 0x008fca00078e02ff */
[----:B------:R0:W-:Y:S04]  /*d510*/  @!P4 STG.E.U8 desc[UR36][R4.64+0x11], R2 ;  /* 0x000011020400c986 */ /* 0x0001e8000c101124 */
[----:B0-----:R-:W3:Y:S01]  /*d520*/  LDL.LU R2, [R1+0x30] ;  /* 0x0000300001027983 */ /* 0x001ee20000300800 */
[C---:B------:R-:W-:Y:S02]  /*d530*/  ISETP.LT.OR P1, PT, R0.reuse, 0x11, !P2 ;  /* 0x000000110000780c */ /* 0x040fe40005721670 */
[C---:B------:R-:W-:Y:S02]  /*d540*/  ISETP.LT.OR P5, PT, R0.reuse, 0x12, !P2 ;  /* 0x000000120000780c */ /* 0x040fe400057a1670 */
[----:B------:R-:W-:-:S09]  /*d550*/  ISETP.LT.OR P6, PT, R0, 0x19, !P0 ;  /* 0x000000190000780c */ /* 0x000fd200047c1670 */
        /* <DEDUP_REMOVED lines=43> */
[----:B-----5:R-:W-:-:S05]  /*d810*/  @!P6 IMAD R3, R3, R17, RZ ;  /* 0x000000110303e224 */ /* 0x020fca00078e02ff */
[----:B------:R0:W-:Y:S04]  /*d820*/  @!P6 STG.E.U8 desc[UR36][R4.64+0x29], R3 ;  /* 0x000029030400e986 */ /* 0x0001e8000c101124 */
[----:B0-----:R-:W5:Y:S01]  /*d830*/  LDL.LU R3, [R1+0x5c] ;  /* 0x00005c0001037983 */ /* 0x001f620000300800 */
        /* <DEDUP_REMOVED lines=48> */
[----:B------:R-:W-:-:S13]  /*db40*/  ISETP.LT.OR P5, PT, R0, 0x42, !P2 ;  /* 0x000000420000780c */ /* 0x000fda00057a1670 */
[----:B----4-:R-:W-:-:S05]  /*db50*/  @!P5 IMAD R12, R12, R17, RZ ;  /* 0x000000110c0cd224 */ /* 0x010fca00078e02ff */
[----:B------:R-:W-:Y:S01]  /*db60*/  @!P5 STG.E.U8 desc[UR36][R10.64+0x41], R12 ;  /* 0x0000410c0a00d986 */ /* 0x000fe2000c101124 */
[----:B---3--:R-:W-:-:S05]  /*db70*/  @!P4 IMAD R2, R2, R17, RZ ;  /* 0x000000110202c224 */ /* 0x008fca00078e02ff */
[----:B------:R0:W-:Y:S04]  /*db80*/  @!P4 STG.E.U8 desc[UR36][R10.64+0x40], R2 ;  /* 0x000040020a00c986 */ /* 0x0001e8000c101124 */
[----:B0-----:R-:W3:Y:S04]  /*db90*/  LDL.LU R2, [R1+0x90] ;  /* 0x0000900001027983 */ /* 0x001ee80000300800 */
[----:B------:R-:W4:Y:S01]  /*dba0*/  LDL.LU R12, [R1+0xac] ;  /* 0x0000ac00010c7983 */ /* 0x000f220000300800 */
[C---:B------:R-:W-:Y:S02]  /*dbb0*/  ISETP.LT.OR P6, PT, R0.reuse, 0x49, !P0 ;  /* 0x000000490000780c */ /* 0x040fe400047c1670 */
[----:B------:R-:W-:-:S02]  /*dbc0*/  ISETP.LT.OR P1, PT, R0, 0x4a, !P0 ;  /* 0x0000004a0000780c */ /* 0x000fc40004721670 */
[C---:B------:R-:W-:Y:S02]  /*dbd0*/  ISETP.LT.OR P3, PT, R0.reuse, 0x49, !P2 ;  /* 0x000000490000780c */ /* 0x040fe40005761670 */
[C---:B------:R-:W-:Y:S02]  /*dbe0*/  ISETP.LT.OR P4, PT, R0.reuse, 0x4a, !P2 ;  /* 0x0000004a0000780c */ /* 0x040fe40005781670 */
[----:B------:R-:W-:-:S07]  /*dbf0*/  ISETP.LT.OR P5, PT, R0, 0x51, !P0 ;  /* 0x000000510000780c */ /* 0x000fce00047a1670 */
[----:B-----5:R-:W-:-:S05]  /*dc00*/  @!P1 IMAD R3, R3, R17, RZ ;  /* 0x0000001103039224 */ /* 0x020fca00078e02ff */
[----:B------:R4:W-:Y:S01]  /*dc10*/  @!P1 STG.E.U8 desc[UR36][R4.64+0x49], R3 ;  /* 0x0000490304009986 */ /* 0x0009e2000c101124 */
[----:B------:R-:W-:Y:S01]  /*dc20*/  ISETP.LT.OR P1, PT, R0, 0x51, !P2 ;  /* 0x000000510000780c */ /* 0x000fe20005721670 */
[-C--:B------:R-:W-:Y:S02]  /*dc30*/  @!P3 IMAD R13, R13, R17.reuse, RZ ;  /* 0x000000110d0db224 */ /* 0x080fe400078e02ff */
[-C--:B------:R-:W-:Y:S02]  /*dc40*/  @!P4 IMAD R15, R15, R17.reuse, RZ ;  /* 0x000000110f0fc224 */ /* 0x080fe400078e02ff */
[----:B------:R-:W-:-:S08]  /*dc50*/  @!P5 IMAD R21, R21, R17, RZ ;  /* 0x000000111515d224 */ /* 0x000fd000078e02ff */
[-C--:B------:R-:W-:Y:S02]  /*dc60*/  @!P1 IMAD R153, R153, R17.reuse, RZ ;  /* 0x0000001199999224 */ /* 0x080fe400078e02ff */
[----:B---3--:R-:W-:-:S05]  /*dc70*/  @!P6 IMAD R2, R2, R17, RZ ;  /* 0x000000110202e224 */ /* 0x008fca00078e02ff */
[----:B------:R-:W-:Y:S01]  /*dc80*/  @!P6 STG.E.U8 desc[UR36][R4.64+0x48], R2 ;  /* 0x000048020400e986 */ /* 0x000fe2000c101124 */
[----:B------:R-:W-:-:S03]  /*dc90*/  ISETP.LT.OR P6, PT, R0, 0x52, !P0 ;  /* 0x000000520000780c */ /* 0x000fc600047c1670 */
[----:B------:R0:W-:Y:S01]  /*dca0*/  @!P3 STG.E.U8 desc[UR36][R10.64+0x48], R13 ;  /* 0x0000480d0a00b986 */ /* 0x0001e2000c101124 */
[----:B------:R-:W-:-:S03]  /*dcb0*/  ISETP.LT.OR P3, PT, R0, 0x52, !P2 ;  /* 0x000000520000780c */ /* 0x000fc60005761670 */
[----:B------:R1:W-:Y:S01]  /*dcc0*/  @!P4 STG.E.U8 desc[UR36][R10.64+0x49], R15 ;  /* 0x0000490f0a00c986 */ /* 0x0003e2000c101124 */
[----:B------:R-:W-:-:S05]  /*dcd0*/  ISETP.LT.OR P4, PT, R0, 0x59, !P0 ;  /* 0x000000590000780c */ /* 0x000fca0004781670 */
[----:B------:R-:W-:Y:S01]  /*dce0*/  @!P6 IMAD R23, R23, R17, RZ ;  /* 0x000000111717e224 */ /* 0x000fe200078e02ff */
[----:B------:R3:W-:Y:S01]  /*dcf0*/  @!P5 STG.E.U8 desc[UR36][R4.64+0x50], R21 ;  /* 0x000050150400d986 */ /* 0x0007e2000c101124 */
[----:B------:R-:W-:-:S03]  /*dd00*/  ISETP.LT.OR P5, PT, R0, 0x5a, !P0 ;  /* 0x0000005a0000780c */ /* 0x000fc600047a1670 */
[----:B------:R5:W-:Y:S01]  /*dd10*/  @!P6 STG.E.U8 desc[UR36][R4.64+0x51], R23 ;  /* 0x000051170400e986 */ /* 0x000be2000c101124 */
[----:B------:R-:W-:-:S03]  /*dd20*/  ISETP.LT.OR P6, PT, R0, 0x59, !P2 ;  /* 0x000000590000780c */ /* 0x000fc600057c1670 */
[----:B------:R-:W-:Y:S01]  /*dd30*/  @!P1 STG.E.U8 desc[UR36][R10.64+0x50], R153 ;  /* 0x000050990a009986 */ /* 0x000fe2000c101124 */
[----:B------:R-:W-:Y:S01]  /*dd40*/  ISETP.LT.OR P1, PT, R0, 0x5a, !P2 ;  /* 0x0000005a0000780c */ /* 0x000fe20005721670 */
[-C--:B----4-:R-:W-:Y:S02]  /*dd50*/  @!P3 IMAD R3, R12, R17.reuse, RZ ;  /* 0x000000110c03b224 */ /* 0x090fe400078e02ff */
[-C--:B0-----:R-:W-:Y:S02]  /*dd60*/  @!P4 IMAD R13, R235, R17.reuse, RZ ;  /* 0x00000011eb0dc224 */ /* 0x081fe400078e02ff */
[-C--:B-1----:R-:W-:Y:S01]  /*dd70*/  @!P5 IMAD R15, R234, R17.reuse, RZ ;  /* 0x00000011ea0fd224 */ /* 0x082fe200078e02ff */
[----:B------:R0:W-:Y:S03]  /*dd80*/  @!P3 STG.E.U8 desc[UR36][R10.64+0x51], R3 ;  /* 0x000051030a00b986 */ /* 0x0001e6000c101124 */
[----:B---3--:R-:W-:Y:S01]  /*dd90*/  @!P6 IMAD R21, R233, R17, RZ ;  /* 0x00000011e915e224 */ /* 0x008fe200078e02ff */
[----:B------:R1:W-:Y:S01]  /*dda0*/  @!P4 STG.E.U8 desc[UR36][R4.64+0x58], R13 ;  /* 0x0000580d0400c986 */ /* 0x0003e2000c101124 */
[----:B------:R-:W-:-:S02]  /*ddb0*/  ISETP.LT.OR P3, PT, R0, 0x61, !P0 ;  /* 0x000000610000780c */ /* 0x000fc40004761670 */
[----:B-----5:R-:W-:Y:S01]  /*ddc0*/  @!P1 IMAD R23, R232, R17, RZ ;  /* 0x00000011e8179224 */ /* 0x020fe200078e02ff */
[C---:B------:R-:W-:Y:S01]  /*ddd0*/  ISETP.LT.OR P4, PT, R0.reuse, 0x62, !P0 ;  /* 0x000000620000780c */ /* 0x040fe20004781670 */
[----:B------:R3:W-:Y:S01]  /*dde0*/  @!P5 STG.E.U8 desc[UR36][R4.64+0x59], R15 ;  /* 0x0000590f0400d986 */ /* 0x0007e2000c101124 */
[----:B------:R-:W-:-:S03]  /*ddf0*/  ISETP.LT.OR P5, PT, R0, 0x61, !P2 ;  /* 0x000000610000780c */ /* 0x000fc600057a1670 */
[----:B------:R4:W-:Y:S01]  /*de00*/  @!P6 STG.E.U8 desc[UR36][R10.64+0x58], R21 ;  /* 0x000058150a00e986 */ /* 0x0009e2000c101124 */
[----:B------:R-:W-:-:S03]  /*de10*/  ISETP.LT.OR P6, PT, R0, 0x62, !P2 ;  /* 0x000000620000780c */ /* 0x000fc600057c1670 */
[----:B------:R-:W-:Y:S01]  /*de20*/  @!P1 STG.E.U8 desc[UR36][R10.64+0x59], R23 ;  /* 0x000059170a009986 */ /* 0x000fe2000c101124 */
[----:B------:R-:W-:Y:S01]  /*de30*/  ISETP.LT.OR P1, PT, R0, 0x69, !P0 ;  /* 0x000000690000780c */ /* 0x000fe20004721670 */
[-C--:B0-----:R-:W-:Y:S02]  /*de40*/  @!P3 IMAD R3, R231, R17.reuse, RZ ;  /* 0x00000011e703b224 */ /* 0x081fe400078e02ff */
[-C--:B-1----:R-:W-:Y:S02]  /*de50*/  @!P4 IMAD R13, R230, R17.reuse, RZ ;  /* 0x00000011e60dc224 */ /* 0x082fe400078e02ff */
[-C--:B---3--:R-:W-:Y:S01]  /*de60*/  @!P5 IMAD R15, R229, R17.reuse, RZ ;  /* 0x00000011e50fd224 */ /* 0x088fe200078e02ff */
[----:B------:R0:W-:Y:S03]  /*de70*/  @!P3 STG.E.U8 desc[UR36][R4.64+0x60], R3 ;  /* 0x000060030400b986 */ /* 0x0001e6000c101124 */
[----:B----4-:R-:W-:Y:S01]  /*de80*/  @!P6 IMAD R21, R228, R17, RZ ;  /* 0x00000011e415e224 */ /* 0x010fe200078e02ff */
[----:B------:R1:W-:Y:S01]  /*de90*/  @!P4 STG.E.U8 desc[UR36][R4.64+0x61], R13 ;  /* 0x0000610d0400c986 */ /* 0x0003e2000c101124 */
[----:B------:R-:W-:-:S02]  /*dea0*/  ISETP.LT.OR P3, PT, R0, 0x6a, !P0 ;  /* 0x0000006a0000780c */ /* 0x000fc40004761670 */
[----:B------:R-:W-:Y:S01]  /*deb0*/  @!P1 IMAD R153, R227, R17, RZ ;  /* 0x00000011e3999224 */ /* 0x000fe200078e02ff */
        /* <DEDUP_REMOVED lines=131> */
[-C--:B----4-:R-:W-:Y:S01]  /*e6f0*/  @!P6 IMAD R21, R183, R17.reuse, RZ ;  /* 0x00000011b715e224 */ /* 0x090fe200078e02ff */
[----:B------:R1:W-:Y:S03]  /*e700*/  @!P4 STG.E.U8 desc[UR36][R10.64+0xb8], R13 ;  /* 0x0000b80d0a00c986 */ /* 0x0003e6000c101124 */
[----:B------:R-:W-:Y:S01]  /*e710*/  @!P1 IMAD R23, R182, R17, RZ ;  /* 0x00000011b6179224 */ /* 0x000fe200078e02ff */
[C---:B------:R-:W-:Y:S01]  /*e720*/  ISETP.LT.OR P3, PT, R0.reuse, 0xc1, !P2 ;  /* 0x000000c10000780c */ /* 0x040fe20005761670 */
[----:B------:R3:W-:Y:S01]  /*e730*/  @!P5 STG.E.U8 desc[UR36][R10.64+0xb9], R15 ;  /* 0x0000b90f0a00d986 */ /* 0x0007e2000c101124 */
[----:B------:R-:W-:-:S02]  /*e740*/  ISETP.LT.OR P4, PT, R0, 0xc2, !P2 ;  /* 0x000000c20000780c */ /* 0x000fc40005781670 */
[C---:B------:R-:W-:Y:S01]  /*e750*/  ISETP.LT.OR P5, PT, R0.reuse, 0xc9, !P0 ;  /* 0x000000c90000780c */ /* 0x040fe200047a1670 */
[----:B------:R4:W-:Y:S01]  /*e760*/  @!P6 STG.E.U8 desc[UR36][R4.64+0xc0], R21 ;  /* 0x0000c0150400e986 */ /* 0x0009e2000c101124 */
[----:B------:R-:W-:-:S03]  /*e770*/  ISETP.LT.OR P6, PT, R0, 0xca, !P0 ;  /* 0x000000ca0000780c */ /* 0x000fc600047c1670 */
[----:B------:R-:W-:Y:S01]  /*e780*/  @!P1 STG.E.U8 desc[UR36][R4.64+0xc1], R23 ;  /* 0x0000c11704009986 */ /* 0x000fe2000c101124 */
[----:B------:R-:W-:-:S03]  /*e790*/  ISETP.LT.OR P1, PT, R0, 0xc9, !P2 ;  /* 0x000000c90000780c */ /* 0x000fc60005721670 */
[-C--:B0-----:R-:W-:Y:S02]  /*e7a0*/  @!P3 IMAD R3, R181, R17.reuse, RZ ;  /* 0x00000011b503b224 */ /* 0x081fe400078e02ff */
[-C--:B-1----:R-:W-:Y:S02]  /*e7b0*/  @!P4 IMAD R13, R180, R17.reuse, RZ ;  /* 0x00000011b40dc224 */ /* 0x082fe400078e02ff */
[-C--:B---3--:R-:W-:Y:S02]  /*e7c0*/  @!P5 IMAD R15, R179, R17.reuse, RZ ;  /* 0x00000011b30fd224 */ /* 0x088fe400078e02ff */
[-C--:B----4-:R-:W-:Y:S01]  /*e7d0*/  @!P6 IMAD R21, R178, R17.reuse, RZ ;  /* 0x00000011b215e224 */ /* 0x090fe200078e02ff */
[----:B------:R0:W-:Y:S03]  /*e7e0*/  @!P3 STG.E.U8 desc[UR36][R10.64+0xc0], R3 ;  /* 0x0000c0030a00b986 */ /* 0x0001e6000c101124 */
[----:B------:R-:W-:Y:S01]  /*e7f0*/  @!P1 IMAD R153, R177, R17, RZ ;  /* 0x00000011b1999224 */ /* 0x000fe200078e02ff */
[----:B------:R1:W-:Y:S01]  /*e800*/  @!P4 STG.E.U8 desc[UR36][R10.64+0xc1], R13 ;  /* 0x0000c10d0a00c986 */ /* 0x0003e2000c101124 */
[----:B------:R-:W-:-:S02]  /*e810*/  ISETP.LT.OR P3, PT, R0, 0xca, !P2 ;  /* 0x000000ca0000780c */ /* 0x000fc40005761670 */
        /* <DEDUP_REMOVED lines=33> */
[----:B------:R4:W-:Y:S04]  /*ea30*/  @!P6 STG.E.U8 desc[UR36][R10.64+0xd9], R21 ;  /* 0x0000d9150a00e986 */ /* 0x0009e8000c101124 */
[----:B------:R-:W-:Y:S01]  /*ea40*/  @!P1 STG.E.U8 desc[UR36][R4.64+0xe0], R153 ;  /* 0x0000e09904009986 */ /* 0x000fe2000c101124 */
[C---:B------:R-:W-:Y:S02]  /*ea50*/  ISETP.LT.OR P1, PT, R0.reuse, 0xea, !P0 ;  /* 0x000000ea0000780c */ /* 0x040fe40004721670 */
[----:B------:R-:W-:Y:S01]  /*ea60*/  ISETP.LT.OR P6, PT, R0, 0xe9, !P0 ;  /* 0x000000e90000780c */ /* 0x000fe200047c1670 */
[-C--:B0-----:R-:W-:Y:S02]  /*ea70*/  @!P3 IMAD R3, R166, R17.reuse, RZ ;  /* 0x00000011a603b224 */ /* 0x081fe400078e02ff */
[----:B-1----:R-:W-:-:S02]  /*ea80*/  @!P4 IMAD R13, R165, R17, RZ ;  /* 0x00000011a50dc224 */ /* 0x002fc400078e02ff */
[----:B---3--:R-:W-:Y:S01]  /*ea90*/  @!P5 IMAD R15, R164, R17, RZ ;  /* 0x00000011a40fd224 */ /* 0x008fe200078e02ff */
[----:B------:R0:W-:Y:S01]  /*eaa0*/  @!P3 STG.E.U8 desc[UR36][R4.64+0xe1], R3 ;  /* 0x0000e1030400b986 */ /* 0x0001e2000c101124 */
[----:B------:R-:W-:-:S04]  /*eab0*/  ISETP.LT.OR P3, PT, R0, 0xe9, !P2 ;  /* 0x000000e90000780c */ /* 0x000fc80005761670 */
[-C--:B------:R-:W-:Y:S01]  /*eac0*/  @!P1 IMAD R23, R162, R17.reuse, RZ ;  /* 0x00000011a2179224 */ /* 0x080fe200078e02ff */
[----:B------:R2:W-:Y:S01]  /*ead0*/  @!P4 STG.E.U8 desc[UR36][R10.64+0xe0], R13 ;  /* 0x0000e00d0a00c986 */ /* 0x0005e2000c101124 */
[----:B----4-:R-:W-:Y:S01]  /*eae0*/  @!P6 IMAD R21, R163, R17, RZ ;  /* 0x00000011a315e224 */ /* 0x010fe200078e02ff */
[C---:B------:R-:W-:Y:S02]  /*eaf0*/  ISETP.LT.OR P4, PT, R0.reuse, 0xea, !P2 ;  /* 0x000000ea0000780c */ /* 0x040fe40005781670 */
[----:B------:R1:W-:Y:S01]  /*eb00*/  @!P5 STG.E.U8 desc[UR36][R10.64+0xe1], R15 ;  /* 0x0000e10f0a00d986 */ /* 0x0003e2000c101124 */
[----:B------:R-:W-:-:S03]  /*eb10*/  ISETP.LT.OR P5, PT, R0, 0xf1, !P0 ;  /* 0x000000f10000780c */ /* 0x000fc600047a1670 */
[----:B------:R-:W-:Y:S01]  /*eb20*/  @!P1 STG.E.U8 desc[UR36][R4.64+0xe9], R23 ;  /* 0x0000e91704009986 */ /* 0x000fe2000c101124 */
[----:B------:R-:W-:-:S03]  /*eb30*/  ISETP.LT.OR P1, PT, R0, 0xf2, !P0 ;  /* 0x000000f20000780c */ /* 0x000fc60004721670 */
[----:B------:R3:W-:Y:S01]  /*eb40*/  @!P6 STG.E.U8 desc[UR36][R4.64+0xe8], R21 ;  /* 0x0000e8150400e986 */ /* 0x0007e2000c101124 */
[----:B------:R-:W-:Y:S01]  /*eb50*/  ISETP.LT.OR P6, PT, R0, 0xf1, !P2 ;  /* 0x000000f10000780c */ /* 0x000fe200057c1670 */
[-C--:B0-----:R-:W-:Y:S02]  /*eb60*/  @!P3 IMAD R3, R161, R17.reuse, RZ ;  /* 0x00000011a103b224 */ /* 0x081fe400078e02ff */
[-C--:B--2---:R-:W-:Y:S02]  /*eb70*/  @!P4 IMAD R13, R160, R17.reuse, RZ ;  /* 0x00000011a00dc224 */ /* 0x084fe400078e02ff */
[-C--:B-1----:R-:W-:Y:S01]  /*eb80*/  @!P5 IMAD R15, R159, R17.reuse, RZ ;  /* 0x000000119f0fd224 */ /* 0x082fe200078e02ff */
[----:B------:R0:W-:Y:S01]  /*eb90*/  @!P3 STG.E.U8 desc[UR36][R10.64+0xe8], R3 ;  /* 0x0000e8030a00b986 */ /* 0x0001e2000c101124 */
[----:B------:R-:W-:Y:S02]  /*eba0*/  ISETP.LT.OR P3, PT, R0, 0xf2, !P2 ;  /* 0x000000f20000780c */ /* 0x000fe40005761670 */
[-C--:B---3--:R-:W-:Y:S01]  /*ebb0*/  @!P1 IMAD R21, R158, R17.reuse, RZ ;  /* 0x000000119e159224 */ /* 0x088fe200078e02ff */
[----:B------:R1:W-:Y:S03]  /*ebc0*/  @!P4 STG.E.U8 desc[UR36][R10.64+0xe9], R13 ;  /* 0x0000e90d0a00c986 */ /* 0x0003e6000c101124 */
[----:B------:R-:W-:Y:S01]  /*ebd0*/  @!P6 IMAD R23, R157, R17, RZ ;  /* 0x000000119d17e224 */ /* 0x000fe200078e02ff */
[C---:B------:R-:W-:Y:S01]  /*ebe0*/  ISETP.LT.OR P4, PT, R0.reuse, 0xf9, !P0 ;  /* 0x000000f90000780c */ /* 0x040fe20004781670 */
[----:B------:R-:W-:Y:S01]  /*ebf0*/  @!P1 STG.E.U8 desc[UR36][R4.64+0xf1], R21 ;  /* 0x0000f11504009986 */ /* 0x000fe2000c101124 */
[----:B------:R-:W-:-:S02]  /*ec00*/  ISETP.LT.OR P0, PT, R0, 0xfa, !P0 ;  /* 0x000000fa0000780c */ /* 0x000fc40004701670 */
[----:B------:R-:W-:Y:S01]  /*ec10*/  ISETP.GE.AND P1, PT, R154, 0x81, PT ;  /* 0x000000819a00780c */ /* 0x000fe20003f26270 */
[----:B------:R2:W-:Y:S01]  /*ec20*/  @!P5 STG.E.U8 desc[UR36][R4.64+0xf0], R15 ;  /* 0x0000f00f0400d986 */ /* 0x0005e2000c101124 */
[C---:B------:R-:W-:Y:S02]  /*ec30*/  ISETP.LT.OR P5, PT, R0.reuse, 0xf9, !P2 ;  /* 0x000000f90000780c */ /* 0x040fe400057a1670 */
[C---:B------:R-:W-:Y:S01]  /*ec40*/  ISETP.LT.OR P2, PT, R0.reuse, 0xfa, !P2 ;  /* 0x000000fa0000780c */ /* 0x040fe20005741670 */
[----:B------:R3:W-:Y:S01]  /*ec50*/  @!P6 STG.E.U8 desc[UR36][R10.64+0xf0], R23 ;  /* 0x0000f0170a00e986 */ /* 0x0007e2000c101124 */
[----:B------:R-:W-:Y:S01]  /*ec60*/  ISETP.LT.OR P6, PT, R0, 0x1, !P1 ;  /* 0x000000010000780c */ /* 0x000fe20004fc1670 */
[-C--:B0-----:R-:W-:Y:S02]  /*ec70*/  @!P3 IMAD R3, R156, R17.reuse, RZ ;  /* 0x000000119c03b224 */ /* 0x081fe400078e02ff */
[-C--:B-1----:R-:W-:Y:S02]  /*ec80*/  @!P4 IMAD R13, R152, R17.reuse, RZ ;  /* 0x00000011980dc224 */ /* 0x082fe400078e02ff */
[----:B------:R-:W-:Y:S01]  /*ec90*/  @!P0 IMAD R153, R22, R17, RZ ;  /* 0x0000001116998224 */ /* 0x000fe200078e02ff */
[----:B------:R0:W-:Y:S01]  /*eca0*/  @!P3 STG.E.U8 desc[UR36][R10.64+0xf1], R3 ;  /* 0x0000f1030a00b986 */ /* 0x0001e2000c101124 */
[----:B------:R-:W-:-:S02]  /*ecb0*/  ISETP.GE.AND P3, PT, R154, 0x89, PT ;  /* 0x000000899a00780c */ /* 0x000fc40003f66270 */
[-C--:B--2---:R-:W-:Y:S02]  /*ecc0*/  @!P5 IMAD R15, R20, R17.reuse, RZ ;  /* 0x00000011140fd224 */ /* 0x084fe400078e02ff */
[-C--:B------:R-:W-:Y:S01]  /*ecd0*/  @!P2 IMAD R21, R14, R17.reuse, RZ ;  /* 0x000000110e15a224 */ /* 0x080fe200078e02ff */
[----:B------:R-:W-:Y:S01]  /*ece0*/  @!P0 STG.E.U8 desc[UR36][R4.64+0xf9], R153 ;  /* 0x0000f99904008986 */ /* 0x000fe2000c101124 */
[----:B---3--:R-:W-:Y:S01]  /*ecf0*/  @!P6 IMAD R23, R24, R17, RZ ;  /* 0x000000111817e224 */ /* 0x008fe200078e02ff */
[C---:B------:R-:W-:Y:S02]  /*ed00*/  ISETP.LT.OR P0, PT, R0.reuse, 0x2, !P1 ;  /* 0x000000020000780c */ /* 0x040fe40004f01670 */
[----:B------:R1:W-:Y:S01]  /*ed10*/  @!P4 STG.E.U8 desc[UR36][R4.64+0xf8], R13 ;  /* 0x0000f80d0400c986 */ /* 0x0003e2000c101124 */
[----:B------:R-:W-:-:S03]  /*ed20*/  ISETP.LT.OR P4, PT, R0, 0x1, !P3 ;  /* 0x000000010000780c */ /* 0x000fc60005f81670 */
[----:B------:R-:W-:Y:S01]  /*ed30*/  @!P5 STG.E.U8 desc[UR36][R10.64+0xf8], R15 ;  /* 0x0000f80f0a00d986 */ /* 0x000fe2000c101124 */
[----:B------:R-:W-:-:S03]  /*ed40*/  ISETP.LT.OR P5, PT, R0, 0x2, !P3 ;  /* 0x000000020000780c */ /* 0x000fc60005fa1670 */
[----:B------:R-:W-:Y:S01]  /*ed50*/  @!P2 STG.E.U8 desc[UR36][R10.64+0xf9], R21 ;  /* 0x0000f9150a00a986 */ /* 0x000fe2000c101124 */
[----:B------:R-:W-:-:S03]  /*ed60*/  ISETP.LT.OR P2, PT, R0, 0x9, !P1 ;  /* 0x000000090000780c */ /* 0x000fc60004f41670 */
[----:B------:R-:W-:Y:S01]  /*ed70*/  @!P6 STG.E.U8 desc[UR36][R6.64], R23 ;  /* 0x000000170600e986 */ /* 0x000fe2000c101124 */
[----:B------:R-:W-:Y:S01]  /*ed80*/  ISETP.LT.OR P6, PT, R0, 0xa, !P1 ;  /* 0x0000000a0000780c */ /* 0x000fe20004fc1670 */
[-C--:B------:R-:W-:Y:S02]  /*ed90*/  @!P0 IMAD R25, R25, R17.reuse, RZ ;  /* 0x0000001119198224 */ /* 0x080fe400078e02ff */
[-C--:B0-----:R-:W-:Y:S02]  /*eda0*/  @!P4 IMAD R3, R26, R17.reuse, RZ ;  /* 0x000000111a03c224 */ /* 0x081fe400078e02ff */
[-C--:B------:R-:W-:Y:S01]  /*edb0*/  @!P5 IMAD R27, R27, R17.reuse, RZ ;  /* 0x000000111b1bd224 */ /* 0x080fe200078e02ff */
[----:B------:R-:W-:Y:S03]  /*edc0*/  @!P0 STG.E.U8 desc[UR36][R6.64+0x1], R25 ;  /* 0x0000011906008986 */ /* 0x000fe6000c101124 */
[----:B-1----:R-:W-:Y:S01]  /*edd0*/  @!P2 IMAD R5, R28, R17, RZ ;  /* 0x000000111c05a224 */ /* 0x002fe200078e02ff */
[----:B------:R0:W-:Y:S01]  /*ede0*/  @!P4 STG.E.U8 desc[UR36][R8.64], R3 ;  /* 0x000000030800c986 */ /* 0x0001e2000c101124 */
[----:B------:R-:W-:-:S02]  /*edf0*/  ISETP.LT.OR P0, PT, R0, 0xa, !P3 ;  /* 0x0000000a0000780c */ /* 0x000fc40005f01670 */
[----:B------:R-:W-:Y:S01]  /*ee00*/  @!P6 IMAD R29, R29, R17, RZ ;  /* 0x000000111d1de224 */ /* 0x000fe200078e02ff */
[C---:B------:R-:W-:Y:S01]  /*ee10*/  ISETP.LT.OR P4, PT, R0.reuse, 0x9, !P3 ;  /* 0x000000090000780c */ /* 0x040fe20005f81670 */
[----:B------:R-:W-:Y:S01]  /*ee20*/  @!P5 STG.E.U8 desc[UR36][R8.64+0x1], R27 ;  /* 0x0000011b0800d986 */ /* 0x000fe2000c101124 */
[----:B------:R-:W-:-:S03]  /*ee30*/  ISETP.LT.OR P5, PT, R0, 0x11, !P1 ;  /* 0x000000110000780c */ /* 0x000fc60004fa1670 */
[----:B------:R1:W-:Y:S01]  /*ee40*/  @!P2 STG.E.U8 desc[UR36][R6.64+0x8], R5 ;  /* 0x000008050600a986 */ /* 0x0003e2000c101124 */
[----:B------:R-:W-:-:S03]  /*ee50*/  ISETP.LT.OR P2, PT, R0, 0x12, !P1 ;  /* 0x000000120000780c */ /* 0x000fc60004f41670 */
[----:B------:R-:W-:Y:S01]  /*ee60*/  @!P6 STG.E.U8 desc[UR36][R6.64+0x9], R29 ;  /* 0x0000091d0600e986 */ /* 0x000fe2000c101124 */
[----:B------:R-:W-:Y:S01]  /*ee70*/  ISETP.LT.OR P6, PT, R0, 0x11, !P3 ;  /* 0x000000110000780c */ /* 0x000fe20005fc1670 */
[-C--:B------:R-:W-:Y:S02]  /*ee80*/  @!P0 IMAD R31, R31, R17.reuse, RZ ;  /* 0x000000111f1f8224 */ /* 0x080fe400078e02ff */
[-C--:B0-----:R-:W-:Y:S02]  /*ee90*/  @!P4 IMAD R3, R30, R17.reuse, RZ ;  /* 0x000000111e03c224 */ /* 0x081fe400078e02ff */
[-C--:B------:R-:W-:Y:S01]  /*eea0*/  @!P5 IMAD R11, R32, R17.reuse, RZ ;  /* 0x00000011200bd224 */ /* 0x080fe200078e02ff */
[----:B------:R-:W-:Y:S03]  /*eeb0*/  @!P0 STG.E.U8 desc[UR36][R8.64+0x9], R31 ;  /* 0x0000091f08008986 */ /* 0x000fe6000c101124 */
[----:B------:R-:W-:Y:S01]  /*eec0*/  @!P2 IMAD R33, R33, R17, RZ ;  /* 0x000000112121a224 */ /* 0x000fe200078e02ff */
[----:B------:R0:W-:Y:S01]  /*eed0*/  @!P4 STG.E.U8 desc[UR36][R8.64+0x8], R3 ;  /* 0x000008030800c986 */ /* 0x0001e2000c101124 */
[----:B------:R-:W-:-:S02]  /*eee0*/  ISETP.LT.OR P0, PT, R0, 0x12, !P3 ;  /* 0x000000120000780c */ /* 0x000fc40005f01670 */
[----:B-1----:R-:W-:Y:S01]  /*eef0*/  @!P6 IMAD R5, R34, R17, RZ ;  /* 0x000000112205e224 */ /* 0x002fe200078e02ff */
[C---:B------:R-:W-:Y:S01]  /*ef00*/  ISETP.LT.OR P4, PT, R0.reuse, 0x19, !P1 ;  /* 0x000000190000780c */ /* 0x040fe20004f81670 */
[----:B------:R-:W-:Y:S01]  /*ef10*/  @!P5 STG.E.U8 desc[UR36][R6.64+0x10], R11 ;  /* 0x0000100b0600d986 */ /* 0x000fe2000c101124 */
[----:B------:R-:W-:-:S03]  /*ef20*/  ISETP.LT.OR P5, PT, R0, 0x1a, !P1 ;  /* 0x0000001a0000780c */ /* 0x000fc60004fa1670 */
[----:B------:R-:W-:Y:S01]  /*ef30*/  @!P2 STG.E.U8 desc[UR36][R6.64+0x11], R33 ;  /* 0x000011210600a986 */ /* 0x000fe2000c101124 */
[----:B------:R-:W-:-:S03]  /*ef40*/  ISETP.LT.OR P2, PT, R0, 0x19, !P3 ;  /* 0x000000190000780c */ /* 0x000fc60005f41670 */
[----:B------:R1:W-:Y:S01]  /*ef50*/  @!P6 STG.E.U8 desc[UR36][R8.64+0x10], R5 ;  /* 0x000010050800e986 */ /* 0x0003e2000c101124 */
[----:B------:R-:W-:Y:S01]  /*ef60*/  ISETP.LT.OR P6, PT, R0, 0x1a, !P3 ;  /* 0x0000001a0000780c */ /* 0x000fe20005fc1670 */
[-C--:B------:R-:W-:Y:S02]  /*ef70*/  @!P0 IMAD R35, R35, R17.reuse, RZ ;  /* 0x0000001123238224 */ /* 0x080fe400078e02ff */
[-C--:B0-----:R-:W-:Y:S02]  /*ef80*/  @!P4 IMAD R3, R36, R17.reuse, RZ ;  /* 0x000000112403c224 */ /* 0x081fe400078e02ff */
[-C--:B------:R-:W-:Y:S01]  /*ef90*/  @!P5 IMAD R37, R37, R17.reuse, RZ ;  /* 0x000000112525d224 */ /* 0x080fe200078e02ff */
[----:B------:R-:W-:Y:S01]  /*efa0*/  @!P0 STG.E.U8 desc[UR36][R8.64+0x11], R35 ;  /* 0x0000112308008986 */ /* 0x000fe2000c101124 */
[----:B------:R-:W-:Y:S02]  /*efb0*/  ISETP.LT.OR P0, PT, R0, 0x22, !P1 ;  /* 0x000000220000780c */ /* 0x000fe40004f01670 */
[----:B-1----:R-:W-:-:S04]  /*efc0*/  @!P2 IMAD R5, R38, R17, RZ ;  /* 0x000000112605a224 */ /* 0x002fc800078e02ff */
[----:B------:R-:W-:Y:S01]  /*efd0*/  @!P6 IMAD R39, R39, R17, RZ ;  /* 0x000000112727e224 */ /* 0x000fe200078e02ff */
[----:B------:R0:W-:Y:S01]  /*efe0*/  @!P4 STG.E.U8 desc[UR36][R6.64+0x18], R3 ;  /* 0x000018030600c986 */ /* 0x0001e2000c101124 */
[----:B------:R-:W-:-:S03]  /*eff0*/  ISETP.LT.OR P4, PT, R0, 0x21, !P1 ;  /* 0x000000210000780c */ /* 0x000fc60004f81670 */
        /* <DEDUP_REMOVED lines=216> */
[-C--:B0-----:R-:W-:Y:S02]  /*fd80*/  @!P4 IMAD R3, R110, R17.reuse, RZ ;  /* 0x000000116e03c224 */ /* 0x081fe400078e02ff */
[-C--:B------:R-:W-:Y:S02]  /*fd90*/  @!P0 IMAD R111, R111, R17.reuse, RZ ;  /* 0x000000116f6f8224 */ /* 0x080fe400078e02ff */
[-C--:B------:R-:W-:Y:S01]  /*fda0*/  @!P5 IMAD R11, R112, R17.reuse, RZ ;  /* 0x00000011700bd224 */ /* 0x080fe200078e02ff */
[----:B------:R0:W-:Y:S03]  /*fdb0*/  @!P4 STG.E.U8 desc[UR36][R8.64+0xa8], R3 ;  /* 0x0000a8030800c986 */ /* 0x0001e6000c101124 */
[-C--:B------:R-:W-:Y:S01]  /*fdc0*/  @!P2 IMAD R113, R113, R17.reuse, RZ ;  /* 0x000000117171a224 */ /* 0x080fe200078e02ff */
[----:B------:R-:W-:Y:S03]  /*fdd0*/  @!P0 STG.E.U8 desc[UR36][R8.64+0xa9], R111 ;  /* 0x0000a96f08008986 */ /* 0x000fe6000c101124 */
[----:B-1----:R-:W-:Y:S01]  /*fde0*/  @!P6 IMAD R5, R114, R17, RZ ;  /* 0x000000117205e224 */ /* 0x002fe200078e02ff */
[C---:B------:R-:W-:Y:S01]  /*fdf0*/  ISETP.LT.OR P0, PT, R0.reuse, 0xb2, !P3 ;  /* 0x000000b20000780c */ /* 0x040fe20005f01670 */
[----:B------:R-:W-:Y:S01]  /*fe00*/  @!P5 STG.E.U8 desc[UR36][R6.64+0xb0], R11 ;  /* 0x0000b00b0600d986 */ /* 0x000fe2000c101124 */
[----:B------:R-:W-:-:S02]  /*fe10*/  ISETP.LT.OR P5, PT, R0, 0xba, !P1 ;  /* 0x000000ba0000780c */ /* 0x000fc40004fa1670 */
[C---:B------:R-:W-:Y:S01]  /*fe20*/  ISETP.LT.OR P4, PT, R0.reuse, 0xb9, !P1 ;  /* 0x000000b90000780c */ /* 0x040fe20004f81670 */
[----:B------:R-:W-:Y:S01]  /*fe30*/  @!P2 STG.E.U8 desc[UR36][R6.64+0xb1], R113 ;  /* 0x0000b1710600a986 */ /* 0x000fe2000c101124 */
[----:B------:R-:W-:-:S03]  /*fe40*/  ISETP.LT.OR P2, PT, R0, 0xb9, !P3 ;  /* 0x000000b90000780c */ /* 0x000fc60005f41670 */
[----:B------:R1:W-:Y:S01]  /*fe50*/  @!P6 STG.E.U8 desc[UR36][R8.64+0xb0], R5 ;  /* 0x0000b0050800e986 */ /* 0x0003e2000c101124 */
[----:B------:R-:W-:-:S03]  /*fe60*/  ISETP.LT.OR P6, PT, R0, 0xba, !P3 ;  /* 0x000000ba0000780c */ /* 0x000fc60005fc1670 */
[-C--:B------:R-:W-:Y:S02]  /*fe70*/  @!P0 IMAD R115, R115, R17.reuse, RZ ;  /* 0x0000001173738224 */ /* 0x080fe400078e02ff */
[-C--:B------:R-:W-:Y:S02]  /*fe80*/  @!P5 IMAD R117, R117, R17.reuse, RZ ;  /* 0x000000117575d224 */ /* 0x080fe400078e02ff */
[-C--:B0-----:R-:W-:Y:S01]  /*fe90*/  @!P4 IMAD R3, R116, R17.reuse, RZ ;  /* 0x000000117403c224 */ /* 0x081fe200078e02ff */
[----:B------:R-:W-:Y:S01]  /*fea0*/  @!P0 STG.E.U8 desc[UR36][R8.64+0xb1], R115 ;  /* 0x0000b17308008986 */ /* 0x000fe2000c101124 */
[----:B------:R-:W-:Y:S01]  /*feb0*/  ISETP.LT.OR P0, PT, R0, 0xc1, !P1 ;  /* 0x000000c10000780c */ /* 0x000fe20004f01670 */
[----:B-1----:R-:W-:-:S03]  /*fec0*/  @!P2 IMAD R5, R118, R17, RZ ;  /* 0x000000117605a224 */ /* 0x002fc600078e02ff */
[----:B------:R-:W-:Y:S01]  /*fed0*/  @!P6 IMAD R119, R119, R17, RZ ;  /* 0x000000117777e224 */ /* 0x000fe200078e02ff */
[----:B------:R-:W-:Y:S01]  /*fee0*/  @!P5 STG.E.U8 desc[UR36][R6.64+0xb9], R117 ;  /* 0x0000b9750600d986 */ /* 0x000fe2000c101124 */
[----:B------:R-:W-:-:S03]  /*fef0*/  ISETP.LT.OR P5, PT, R0, 0xc2, !P1 ;  /* 0x000000c20000780c */ /* 0x000fc60004fa1670 */
[----:B------:R0:W-:Y:S01]  /*ff00*/  @!P4 STG.E.U8 desc[UR36][R6.64+0xb8], R3 ;  /* 0x0000b8030600c986 */ /* 0x0001e2000c101124 */
[----:B------:R-:W-:-:S03]  /*ff10*/  ISETP.LT.OR P4, PT, R0, 0xc1, !P3 ;  /* 0x000000c10000780c */ /* 0x000fc60005f81670 */
[----:B------:R-:W-:Y:S01]  /*ff20*/  @!P6 STG.E.U8 desc[UR36][R8.64+0xb9], R119 ;  /* 0x0000b9770800e986 */ /* 0x000fe2000c101124 */
[----:B------:R-:W-:-:S03]  /*ff30*/  ISETP.LT.OR P6, PT, R0, 0xc2, !P3 ;  /* 0x000000c20000780c */ /* 0x000fc60005fc1670 */
[----:B------:R1:W-:Y:S01]  /*ff40*/  @!P2 STG.E.U8 desc[UR36][R8.64+0xb8], R5 ;  /* 0x0000b8050800a986 */ /* 0x0003e2000c101124 */
[----:B------:R-:W-:Y:S01]  /*ff50*/  ISETP.LT.OR P2, PT, R0, 0xc9, !P1 ;  /* 0x000000c90000780c */ /* 0x000fe20004f41670 */
[-C--:B------:R-:W-:Y:S02]  /*ff60*/  @!P0 IMAD R11, R120, R17.reuse, RZ ;  /* 0x00000011780b8224 */ /* 0x080fe400078e02ff */
[-C--:B------:R-:W-:Y:S02]  /*ff70*/  @!P5 IMAD R121, R121, R17.reuse, RZ ;  /* 0x000000117979d224 */ /* 0x080fe400078e02ff */
[-C--:B0-----:R-:W-:Y:S01]  /*ff80*/  @!P4 IMAD R3, R122, R17.reuse, RZ ;  /* 0x000000117a03c224 */ /* 0x081fe200078e02ff */
[----:B------:R0:W-:Y:S03]  /*ff90*/  @!P0 STG.E.U8 desc[UR36][R6.64+0xc0], R11 ;  /* 0x0000c00b06008986 */ /* 0x0001e6000c101124 */
[-C--:B------:R-:W-:Y:S01]  /*ffa0*/  @!P6 IMAD R123, R123, R17.reuse, RZ ;  /* 0x000000117b7be224 */ /* 0x080fe200078e02ff */
[----:B------:R-:W-:Y:S01]  /*ffb0*/  ISETP.LT.OR P0, PT, R0, 0xca, !P1 ;  /* 0x000000ca0000780c */ /* 0x000fe20004f01670 */
[----:B------:R-:W-:Y:S02]  /*ffc0*/  @!P5 STG.E.U8 desc[UR36][R6.64+0xc1], R121 ;  /* 0x0000c1790600d986 */ /* 0x000fe4000c101124 */
[----:B-1----:R-:W-:Y:S01]  /*ffd0*/  @!P2 IMAD R5, R124, R17, RZ ;  /* 0x000000117c05a224 */ /* 0x002fe200078e02ff */
[C---:B------:R-:W-:Y:S01]  /*ffe0*/  ISETP.LT.OR P5, PT, R0.reuse, 0xc9, !P3 ;  /* 0x000000c90000780c */ /* 0x040fe20005fa1670 */
[----:B------:R1:W-:Y:S01]  /*fff0*/  @!P4 STG.E.U8 desc[UR36][R8.64+0xc0], R3 ;  /* 0x0000c0030800c986 */ /* 0x0003e2000c101124 */
        /* <DEDUP_REMOVED lines=8> */
[----:B------:R-:W-:Y:S03]  /*10080*/  @!P0 STG.E.U8 desc[UR36][R6.64+0xc9], R125 ;  /* 0x0000c97d06008986 */ /* 0x000fe6000c101124 */
[-C--:B-1----:R-:W-:Y:S01]  /*10090*/  @!P6 IMAD R3, R128, R17.reuse, RZ ;  /* 0x000000118003e224 */ /* 0x082fe200078e02ff */
[----:B------:R0:W-:Y:S03]  /*100a0*/  @!P5 STG.E.U8 desc[UR36][R8.64+0xc8], R11 ;  /* 0x0000c80b0800d986 */ /* 0x0001e6000c101124 */
[----:B------:R-:W-:Y:S01]  /*100b0*/  @!P2 IMAD R129, R129, R17, RZ ;  /* 0x000000118181a224 */ /* 0x000fe200078e02ff */
[C---:B------:R-:W-:Y:S01]  /*100c0*/  ISETP.LT.OR P0, PT, R0.reuse, 0xd1, !P3 ;  /* 0x000000d10000780c */ /* 0x040fe20005f01670 */
[----:B------:R-:W-:Y:S01]  /*100d0*/  @!P4 STG.E.U8 desc[UR36][R8.64+0xc9], R127 ;  /* 0x0000c97f0800c986 */ /* 0x000fe2000c101124 */
[----:B------:R-:W-:-:S02]  /*100e0*/  ISETP.LT.OR P5, PT, R0, 0xd2, !P3 ;  /* 0x000000d20000780c */ /* 0x000fc40005fa1670 */
[C---:B------:R-:W-:Y:S01]  /*100f0*/  ISETP.LT.OR P4, PT, R0.reuse, 0xd9, !P1 ;  /* 0x000000d90000780c */ /* 0x040fe20004f81670 */
[----:B------:R1:W-:Y:S01]  /*10100*/  @!P6 STG.E.U8 desc[UR36][R6.64+0xd0], R3 ;  /* 0x0000d0030600e986 */ /* 0x0003e2000c101124 */
[----:B------:R-:W-:-:S03]  /*10110*/  ISETP.LT.OR P6, PT, R0, 0xda, !P1 ;  /* 0x000000da0000780c */ /* 0x000fc60004fc1670 */
[----:B------:R-:W-:Y:S01]  /*10120*/  @!P2 STG.E.U8 desc[UR36][R6.64+0xd1], R129 ;  /* 0x0000d1810600a986 */ /* 0x000fe2000c101124 */
[----:B------:R-:W-:-:S03]  /*10130*/  ISETP.LT.OR P2, PT, R0, 0xd9, !P3 ;  /* 0x000000d90000780c */ /* 0x000fc60005f41670 */
[-C--:B--2---:R-:W-:Y:S02]  /*10140*/  @!P0 IMAD R5, R130, R17.reuse, RZ ;  /* 0x0000001182058224 */ /* 0x084fe400078e02ff */
[-C--:B------:R-:W-:Y:S02]  /*10150*/  @!P5 IMAD R131, R131, R17.reuse, RZ ;  /* 0x000000118383d224 */ /* 0x080fe400078e02ff */
[-C--:B0-----:R-:W-:Y:S02]  /*10160*/  @!P4 IMAD R11, R132, R17.reuse, RZ ;  /* 0x00000011840bc224 */ /* 0x081fe400078e02ff */
[-C--:B------:R-:W-:Y:S01]  /*10170*/  @!P6 IMAD R133, R133, R17.reuse, RZ ;  /* 0x000000118585e224 */ /* 0x080fe200078e02ff */
[----:B------:R0:W-:Y:S03]  /*10180*/  @!P0 STG.E.U8 desc[UR36][R8.64+0xd0], R5 ;  /* 0x0000d00508008986 */ /* 0x0001e6000c101124 */
[----:B-1----:R-:W-:Y:S01]  /*10190*/  @!P2 IMAD R3, R134, R17, RZ ;  /* 0x000000118603a224 */ /* 0x002fe200078e02ff */
[----:B------:R-:W-:Y:S01]  /*101a0*/  @!P5 STG.E.U8 desc[UR36][R8.64+0xd1], R131 ;  /* 0x0000d1830800d986 */ /* 0x000fe2000c101124 */
[----:B------:R-:W-:-:S02]  /*101b0*/  ISETP.LT.OR P0, PT, R0, 0xda, !P3 ;  /* 0x000000da0000780c */ /* 0x000fc40005f01670 */
        /* <DEDUP_REMOVED lines=14> */
[----:B------:R-:W-:Y:S01]  /*102a0*/  @!P4 STG.E.U8 desc[UR36][R6.64+0xe1], R137 ;  /* 0x0000e1890600c986 */ /* 0x000fe2000c101124 */
[----:B------:R-:W-:-:S02]  /*102b0*/  ISETP.LT.OR P0, PT, R0, 0xe9, !P1 ;  /* 0x000000e90000780c */ /* 0x000fc40004f01670 */
[C---:B------:R-:W-:Y:S01]  /*102c0*/  ISETP.LT.OR P4, PT, R0.reuse, 0xea, !P1 ;  /* 0x000000ea0000780c */ /* 0x040fe20004f81670 */
[----:B------:R1:W-:Y:S01]  /*102d0*/  @!P6 STG.E.U8 desc[UR36][R8.64+0xe0], R11 ;  /* 0x0000e00b0800e986 */ /* 0x0003e2000c101124 */
[C---:B------:R-:W-:Y:S02]  /*102e0*/  ISETP.LT.OR P6, PT, R0.reuse, 0xe9, !P3 ;  /* 0x000000e90000780c */ /* 0x040fe40005fc1670 */
[C---:B------:R-:W-:Y:S01]  /*102f0*/  ISETP.LT.OR P5, PT, R0.reuse, 0xea, !P3 ;  /* 0x000000ea0000780c */ /* 0x040fe20005fa1670 */
[----:B------:R-:W-:Y:S01]  /*10300*/  @!P2 STG.E.U8 desc[UR36][R8.64+0xe1], R139 ;  /* 0x0000e18b0800a986 */ /* 0x000fe2000c101124 */
[----:B------:R-:W-:-:S05]  /*10310*/  ISETP.LT.OR P2, PT, R0, 0xf1, !P1 ;  /* 0x000000f10000780c */ /* 0x000fca0004f41670 */
[-C--:B--2---:R-:W-:Y:S02]  /*10320*/  @!P0 IMAD R3, R140, R17.reuse, RZ ;  /* 0x000000118c038224 */ /* 0x084fe400078e02ff */
[-C--:B------:R-:W-:Y:S02]  /*10330*/  @!P4 IMAD R141, R141, R17.reuse, RZ ;  /* 0x000000118d8dc224 */ /* 0x080fe400078e02ff */
[-C--:B0-----:R-:W-:Y:S02]  /*10340*/  @!P6 IMAD R5, R142, R17.reuse, RZ ;  /* 0x000000118e05e224 */ /* 0x081fe400078e02ff */
[-C--:B------:R-:W-:Y:S02]  /*10350*/  @!P5 IMAD R143, R143, R17.reuse, RZ ;  /* 0x000000118f8fd224 */ /* 0x080fe400078e02ff */
[----:B-1----:R-:W-:Y:S01]  /*10360*/  @!P2 IMAD R11, R144, R17, RZ ;  /* 0x00000011900ba224 */ /* 0x002fe200078e02ff */
[----:B------:R0:W-:Y:S01]  /*10370*/  @!P0 STG.E.U8 desc[UR36][R6.64+0xe8], R3 ;  /* 0x0000e80306008986 */ /* 0x0001e2000c101124 */
[----:B------:R-:W-:-:S03]  /*10380*/  ISETP.LT.OR P0, PT, R0, 0xf2, !P1 ;  /* 0x000000f20000780c */ /* 0x000fc60004f01670 */
[----:B------:R-:W-:Y:S01]  /*10390*/  @!P4 STG.E.U8 desc[UR36][R6.64+0xe9], R141 ;  /* 0x0000e98d0600c986 */ /* 0x000fe2000c101124 */
[----:B------:R-:W-:-:S03]  /*103a0*/  ISETP.LT.OR P4, PT, R0, 0xf1, !P3 ;  /* 0x000000f10000780c */ /* 0x000fc60005f81670 */
[----:B------:R-:W-:Y:S01]  /*103b0*/  @!P6 STG.E.U8 desc[UR36][R8.64+0xe8], R5 ;  /* 0x0000e8050800e986 */ /* 0x000fe2000c101124 */
[----:B------:R-:W-:-:S03]  /*103c0*/  ISETP.LT.OR P6, PT, R0, 0xf2, !P3 ;  /* 0x000000f20000780c */ /* 0x000fc60005fc1670 */
[----:B------:R-:W-:Y:S01]  /*103d0*/  @!P5 STG.E.U8 desc[UR36][R8.64+0xe9], R143 ;  /* 0x0000e98f0800d986 */ /* 0x000fe2000c101124 */
[----:B------:R-:W-:-:S03]  /*103e0*/  ISETP.LT.OR P5, PT, R0, 0xf9, !P3 ;  /* 0x000000f90000780c */ /* 0x000fc60005fa1670 */
[----:B------:R1:W-:Y:S01]  /*103f0*/  @!P2 STG.E.U8 desc[UR36][R6.64+0xf0], R11 ;  /* 0x0000f00b0600a986 */ /* 0x0003e2000c101124 */
[C---:B------:R-:W-:Y:S02]  /*10400*/  ISETP.LT.OR P2, PT, R0.reuse, 0xf9, !P1 ;  /* 0x000000f90000780c */ /* 0x040fe40004f41670 */
[C---:B------:R-:W-:Y:S02]  /*10410*/  ISETP.LT.OR P1, PT, R0.reuse, 0xfa, !P1 ;  /* 0x000000fa0000780c */ /* 0x040fe40004f21670 */
[----:B------:R-:W-:Y:S01]  /*10420*/  ISETP.LT.OR P3, PT, R0, 0xfa, !P3 ;  /* 0x000000fa0000780c */ /* 0x000fe20005f61670 */
[-C--:B------:R-:W-:Y:S02]  /*10430*/  @!P0 IMAD R145, R145, R17.reuse, RZ ;  /* 0x0000001191918224 */ /* 0x080fe400078e02ff */
[-C--:B0-----:R-:W-:Y:S02]  /*10440*/  @!P4 IMAD R3, R146, R17.reuse, RZ ;  /* 0x000000119203c224 */ /* 0x081fe400078e02ff */
[----:B------:R-:W-:-:S02]  /*10450*/  @!P6 IMAD R147, R147, R17, RZ ;  /* 0x000000119393e224 */ /* 0x000fc400078e02ff */
[-C--:B-1----:R-:W-:Y:S02]  /*10460*/  @!P5 IMAD R11, R150, R17.reuse, RZ ;  /* 0x00000011960bd224 */ /* 0x082fe400078e02ff */
[-C--:B------:R-:W-:Y:S02]  /*10470*/  @!P2 IMAD R5, R148, R17.reuse, RZ ;  /* 0x000000119405a224 */ /* 0x080fe400078e02ff */
[-C--:B------:R-:W-:Y:S02]  /*10480*/  @!P1 IMAD R149, R149, R17.reuse, RZ ;  /* 0x0000001195959224 */ /* 0x080fe400078e02ff */
[----:B------:R-:W-:Y:S01]  /*10490*/  @!P3 IMAD R151, R151, R17, RZ ;  /* 0x000000119797b224 */ /* 0x000fe200078e02ff */
[----:B------:R0:W-:Y:S04]  /*104a0*/  @!P0 STG.E.U8 desc[UR36][R6.64+0xf1], R145 ;  /* 0x0000f19106008986 */ /* 0x0001e8000c101124 */
[----:B------:R0:W-:Y:S04]  /*104b0*/  @!P4 STG.E.U8 desc[UR36][R8.64+0xf0], R3 ;  /* 0x0000f0030800c986 */ /* 0x0001e8000c101124 */
[----:B------:R0:W-:Y:S04]  /*104c0*/  @!P6 STG.E.U8 desc[UR36][R8.64+0xf1], R147 ;  /* 0x0000f1930800e986 */ /* 0x0001e8000c101124 */
[----:B------:R0:W-:Y:S04]  /*104d0*/  @!P2 STG.E.U8 desc[UR36][R6.64+0xf8], R5 ;  /* 0x0000f8050600a986 */ /* 0x0001e8000c101124 */
[----:B------:R0:W-:Y:S04]  /*104e0*/  @!P1 STG.E.U8 desc[UR36][R6.64+0xf9], R149 ;  /* 0x0000f99506009986 */ /* 0x0001e8000c101124 */
[----:B------:R0:W-:Y:S04]  /*104f0*/  @!P5 STG.E.U8 desc[UR36][R8.64+0xf8], R11 ;  /* 0x0000f80b0800d986 */ /* 0x0001e8000c101124 */
[----:B------:R0:W-:Y:S02]  /*10500*/  @!P3 STG.E.U8 desc[UR36][R8.64+0xf9], R151 ;  /* 0x0000f9970800b986 */ /* 0x0001e4000c101124 */
.L_x_549:
[----:B------:R-:W-:Y:S05]  /*10510*/  BSYNC B0 ;  /* 0x0000000000007941 */ /* 0x000fea0003800000 */
.L_x_35:
[----:B0-----:R-:W2:Y:S04]  /*10520*/  LDL.LU R3, [R1+0x200] ;  /* 0x0002000001037983 */ /* 0x001ea80000300800 */
[----:B------:R-:W2:Y:S01]  /*10530*/  LDL.LU R2, [R1+0x204] ;  /* 0x0002040001027983 */ /* 0x000ea20000300800 */
[----:B------:R-:W-:Y:S01]  /*10540*/  ULDC UR4, c[0x0][0xc] ;  /* 0x0000030000047ab9 */ /* 0x000fe20000000800 */
[----:B------:R-:W-:Y:S01]  /*10550*/  ULDC UR5, c[0x0][0x10] ;  /* 0x0000040000057ab9 */ /* 0x000fe20000000800 */
[----:B------:R-:W2:Y:S01]  /*10560*/  LDC R5, c[0x0][0x14] ;  /* 0x00000500ff057b82 */ /* 0x000ea20000000800 */
[----:B------:R-:W-:Y:S01]  /*10570*/  UIMAD.WIDE.U32 UR4, UR4, UR5, URZ ;  /* 0x00000005040472a5 */ /* 0x000fe2000f8e003f */
[----:B------:R-:W-:Y:S01]  /*10580*/  PRMT R0, RZ, 0x7610, R0 ;  /* 0x00007610ff007816 */ /* 0x000fe20000000000 */
[----:B------:R-:W-:Y:S01]  /*10590*/  UMOV UR41, 0xffffffff ;  /* 0xffffffff00297882 */ /* 0x000fe20000000000 */
[----:B------:R-:W-:-:S03]  /*105a0*/  UMOV UR43, 0xffffffff ;  /* 0xffffffff002b7882 */ /* 0x000fc60000000000 */
[----:B--2---:R-:W-:-:S04]  /*105b0*/  IMAD.WIDE.U32 R2, R5, UR4, R2 ;  /* 0x0000000405027c25 */ /* 0x004fc8000f8e0002 */
[----:B------:R-:W-:Y:S01]  /*105c0*/  IMAD R5, R5, UR5, RZ ;  /* 0x0000000505057c24 */ /* 0x000fe2000f8e02ff */
[----:B------:R-:W-:Y:S01]  /*105d0*/  ULDC.64 UR4, c[0x0][0x650] ;  /* 0x0001940000047ab9 */ /* 0x000fe20000000a00 */
[----:B-1-3--:R-:W-:Y:S01]  /*105e0*/  IMAD.MOV.U32 R6, RZ, RZ, R2 ;  /* 0x000000ffff067224 */ /* 0x00afe200078e0002 */
[----:B------:R-:W-:Y:S01]  /*105f0*/  ISETP.GE.U32.AND P0, PT, R2, UR4, PT ;  /* 0x0000000402007c0c */ /* 0x000fe2000bf06070 */
[----:B------:R-:W-:-:S05]  /*10600*/  IMAD.IADD R4, R3, 0x1, R5 ;  /* 0x0000000103047824 */ /* 0x000fca00078e0205 */
[----:B------:R0:W-:Y:S01]  /*10610*/  STL [R1+0x200], R4 ;  /* 0x0002000401007387 */ /* 0x0001e20000100800 */
[----:B------:R-:W-:-:S03]  /*10620*/  ISETP.GE.U32.AND.EX P0, PT, R4, UR5, PT, P0 ;  /* 0x0000000504007c0c */ /* 0x000fc6000bf06100 */
[----:B------:R0:W-:Y:S10]  /*10630*/  STL [R1+0x204], R6 ;  /* 0x0002040601007387 */ /* 0x0001f40000100800 */
[----:B0-----:R-:W-:Y:S05]  /*10640*/  @P0 BRA `(.L_x_550) ;  /* 0x0000000400880947 */ /* 0x001fea0003800000 */
[----:B------:R-:W0:Y:S01]  /*10650*/  S2UR UR6, SR_CTAID.X ;  /* 0x00000000000679c3 */ /* 0x000e220000002500 */
[----:B------:R-:W-:Y:S01]  /*10660*/  ULDC.64 UR12, c[0x0][0x628] ;  /* 0x00018a00000c7ab9 */ /* 0x000fe20000000a00 */
[----:B------:R-:W-:Y:S01]  /*10670*/  ULDC UR4, c[0x0][0x150] ;  /* 0x0000540000047ab9 */ /* 0x000fe20000000800 */
[----:B------:R-:W-:Y:S01]  /*10680*/  ISETP.NE.U32.AND P0, PT, RZ, UR12, PT ;  /* 0x0000000cff007c0c */ /* 0x000fe2000bf05070 */
[----:B------:R-:W-:Y:S01]  /*10690*/  ULDC UR15, c[0x0][0x630] ;  /* 0x00018c00000f7ab9 */ /* 0x000fe20000000800 */
[----:B------:R-:W-:Y:S01]  /*106a0*/  R2UR UR16, R6 ;  /* 0x00000000061072ca */ /* 0x000fe200000e0000 */
[----:B------:R-:W-:Y:S01]  /*106b0*/  ULDC UR19, c[0x0][0x154] ;  /* 0x0000550000137ab9 */ /* 0x000fe20000000800 */
[----:B------:R-:W-:Y:S01]  /*106c0*/  ISETP.NE.AND.EX P0, PT, RZ, UR13, PT, P0 ;  /* 0x0000000dff007c0c */ /* 0x000fe2000bf05300 */
[----:B------:R-:W1:Y:S01]  /*106d0*/  S2UR UR18, SR_CTAID.Y ;  /* 0x00000000001279c3 */ /* 0x000e620000002600 */
[----:B------:R-:W-:Y:S02]  /*106e0*/  R2UR UR17, R4 ;  /* 0x00000000041172ca */ /* 0x000fe400000e0000 */
[----:B------:R-:W-:-:S02]  /*106f0*/  R2UR UR10, R6 ;  /* 0x00000000060a72ca */ /* 0x000fc400000e0000 */
[----:B------:R-:W-:Y:S02]  /*10700*/  R2UR UR11, R4 ;  /* 0x00000000040b72ca */ /* 0x000fe400000e0000 */
[----:B0-----:R-:W-:-:S05]  /*10710*/  I2FP.F32.U32 R0, UR6 ;  /* 0x0000000600007c45 */ /* 0x001fca0008201000 */
[----:B------:R-:W-:-:S04]  /*10720*/  FMUL R0, R0, UR4 ;  /* 0x0000000400007c20 */ /* 0x000fc80008400000 */
[----:B------:R0:W2:Y:S01]  /*10730*/  F2I.U32.TRUNC.NTZ R2, R0 ;  /* 0x0000000000027305 */ /* 0x0000a2000020f000 */
[----:B-1----:R-:W-:Y:S05]  /*10740*/  @!P0 BRA `(.L_x_551) ;  /* 0x0000000000308947 */ /* 0x002fea0003800000 */
        /* <DEDUP_REMOVED lines=12> */
.L_x_551:
[----:B------:R-:W-:Y:S01]  /*10810*/  USHF.R.U64 UR43, UR10, UR15, UR11 ;  /* 0x0000000f0a2b7299 */ /* 0x000fe2000800120b */
[----:B0-----:R-:W-:Y:S01]  /*10820*/  I2FP.F32.U32 R0, UR18 ;  /* 0x0000001200007c45 */ /* 0x001fe20008201000 */
[----:B------:R-:W-:Y:S02]  /*10830*/  USHF.R.U32.HI UR4, URZ, UR15, UR11 ;  /* 0x0000000f3f047299 */ /* 0x000fe4000801160b */
[----:B------:R-:W-:Y:S02]  /*10840*/  UIADD3 UR10, UP0, URZ, -UR43, URZ ;  /* 0x8000002b3f0a7290 */ /* 0x000fe4000ff1e03f */
[----:B------:R-:W-:Y:S01]  /*10850*/  FMUL R0, R0, UR19 ;  /* 0x0000001300007c20 */ /* 0x000fe20008400000 */
[----:B------:R-:W-:Y:S01]  /*10860*/  ULDC.64 UR12, c[0x0][0x620] ;  /* 0x00018800000c7ab9 */ /* 0x000fe20000000a00 */
[----:B------:R-:W-:Y:S01]  /*10870*/  UIADD3.X UR4, URZ, ~UR4, URZ, UP0, !UPT ;  /* 0x800000043f047290 */ /* 0x000fe200087fe43f */
[----:B------:R-:W-:Y:S01]  /*10880*/  UMOV UR8, UR16 ;  /* 0x0000001000087c82 */ /* 0x000fe20008000000 */
[----:B------:R-:W-:-:S02]  /*10890*/  UMOV UR9, UR17 ;  /* 0x0000001100097c82 */ /* 0x000fc40008000000 */
[----:B------:R-:W-:Y:S01]  /*108a0*/  UIMAD UR4, UR4, UR12, URZ ;  /* 0x0000000c040472a4 */ /* 0x000fe2000f8e023f */
[----:B------:R-:W0:Y:S01]  /*108b0*/  F2I.U32.TRUNC.NTZ R0, R0 ;  /* 0x0000000000007305 */ /* 0x000e22000020f000 */
[----:B------:R-:W-:Y:S01]  /*108c0*/  UIMAD.WIDE.U32 UR8, UR10, UR12, UR8 ;  /* 0x0000000c0a0872a5 */ /* 0x000fe2000f8e0008 */
[----:B--2---:R-:W-:Y:S01]  /*108d0*/  R2UR UR12, R2 ;  /* 0x00000000020c72ca */ /* 0x004fe200000e0000 */
[----:B------:R-:W-:Y:S01]  /*108e0*/  UIMAD UR10, UR10, UR13, UR4 ;  /* 0x0000000d0a0a72a4 */ /* 0x000fe2000f8e0204 */
[----:B------:R-:W-:Y:S01]  /*108f0*/  ULDC UR11, c[0x0][0x618] ;  /* 0x00018600000b7ab9 */ /* 0x000fe20000000800 */
[----:B------:R-:W-:Y:S02]  /*10900*/  ULDC UR21, c[0x0][0x658] ;  /* 0x0001960000157ab9 */ /* 0x000fe40000000800 */
[----:B------:R-:W-:Y:S01]  /*10910*/  UIADD3 UR9, UR9, UR10, URZ ;  /* 0x0000000a09097290 */ /* 0x000fe2000fffe03f */
[----:B------:R-:W-:Y:S01]  /*10920*/  UMOV UR15, 0xffffffff ;  /* 0xffffffff000f7882 */ /* 0x000fe20000000000 */
[----:B------:R-:W-:Y:S01]  /*10930*/  ULDC.64 UR4, c[0x0][0x640] ;  /* 0x0001900000047ab9 */ /* 0x000fe20000000a00 */
[----:B------:R-:W-:Y:S01]  /*10940*/  USHF.L.U32 UR15, UR15, UR21, URZ ;  /* 0x000000150f0f7299 */ /* 0x000fe2000800063f */
[----:B------:R-:W-:Y:S01]  /*10950*/  ISETP.NE.U32.AND P0, PT, RZ, UR4, PT ;  /* 0x00000004ff007c0c */ /* 0x000fe2000bf05070 */
[----:B------:R-:W-:-:S02]  /*10960*/  USHF.R.U64 UR16, UR8, UR11, UR9 ;  /* 0x0000000b08107299 */ /* 0x000fc40008001209 */
[----:B------:R-:W-:Y:S01]  /*10970*/  USHF.R.U32.HI UR8, URZ, UR11, UR9 ;  /* 0x0000000b3f087299 */ /* 0x000fe20008011609 */
[----:B0-----:R-:W-:Y:S01]  /*10980*/  R2UR UR14, R0 ;  /* 0x00000000000e72ca */ /* 0x001fe200000e0000 */
[----:B------:R-:W-:Y:S01]  /*10990*/  ULDC UR17, c[0x0][0x608] ;  /* 0x0001820000117ab9 */ /* 0x000fe20000000800 */
[----:B------:R-:W-:Y:S01]  /*109a0*/  ULOP3.LUT UR42, URZ, UR15, URZ, 0x33, !UPT ;  /* 0x0000000f3f2a7292 */ /* 0x000fe2000f8e333f */
[----:B------:R-:W-:Y:S01]  /*109b0*/  ISETP.NE.AND.EX P0, PT, RZ, UR5, PT, P0 ;  /* 0x00000005ff007c0c */ /* 0x000fe2000bf05300 */
[----:B------:R-:W-:Y:S02]  /*109c0*/  USHF.R.U64 UR15, UR16, UR17, UR8 ;  /* 0x00000011100f7299 */ /* 0x000fe40008001208 */
[----:B------:R-:W-:Y:S02]  /*109d0*/  USHF.R.U32.HI UR8, URZ, UR17, UR8 ;  /* 0x000000113f087299 */ /* 0x000fe40008011608 */
[----:B------:R-:W-:Y:S02]  /*109e0*/  UIADD3 UR12, -UR12, URZ, URZ ;  /* 0x0000003f0c0c7290 */ /* 0x000fe4000fffe13f */
[----:B------:R-:W-:Y:S01]  /*109f0*/  USHF.R.U64 UR17, UR15, UR21, UR8 ;  /* 0x000000150f117299 */ /* 0x000fe20008001208 */
[----:B------:R-:W-:Y:S01]  /*10a00*/  UMOV UR19, 0x1 ;  /* 0x0000000100137882 */ /* 0x000fe20000000000 */
[----:B------:R-:W-:Y:S01]  /*10a10*/  ULDC UR13, c[0x0][0x144] ;  /* 0x00005100000d7ab9 */ /* 0x000fe20000000800 */
[----:B------:R-:W-:Y:S01]  /*10a20*/  ULDC UR7, c[0x0][0x600] ;  /* 0x0001800000077ab9 */ /* 0x000fe20000000800 */
[----:B------:R-:W-:-:S02]  /*10a30*/  USHF.L.U32 UR24, UR19, UR21, URZ ;  /* 0x0000001513187299 */ /* 0x000fc4000800063f */
[----:B------:R-:W-:Y:S02]  /*10a40*/  USHF.R.U32.HI UR8, URZ, UR21, UR8 ;  /* 0x000000153f087299 */ /* 0x000fe40008011608 */
[----:B------:R-:W-:Y:S02]  /*10a50*/  UIMAD UR21, UR13, UR12, UR6 ;  /* 0x0000000c0d1572a4 */ /* 0x000fe4000f8e0206 */
[----:B------:R-:W-:Y:S02]  /*10a60*/  UIADD3 UR20, UR7, -0x1, URZ ;  /* 0xffffffff07147890 */ /* 0x000fe4000fffe03f */
[----:B------:R-:W-:Y:S01]  /*10a70*/  UIADD3 UR19, -UR14, URZ, URZ ;  /* 0x0000003f0e137290 */ /* 0x000fe2000fffe13f */
[----:B------:R-:W-:Y:S01]  /*10a80*/  ULDC UR25, c[0x0][0x148] ;  /* 0x0000520000197ab9 */ /* 0x000fe20000000800 */
[----:B------:R-:W-:Y:S01]  /*10a90*/  ULDC UR22, c[0x0][0x648] ;  /* 0x0001920000167ab9 */ /* 0x000fe20000000800 */
[----:B------:R-:W-:Y:S01]  /*10aa0*/  ULDC UR23, c[0x0][0x638] ;  /* 0x00018e0000177ab9 */ /* 0x000fe20000000800 */
        /* <DEDUP_REMOVED lines=14> */
.L_x_552:
[----:B------:R-:W-:Y:S01]  /*10b90*/  UISETP.NE.AND UP0, UPT, UR46, URZ, UPT ;  /* 0x0000003f2e00728c */ /* 0x000fe2000bf05270 */
[----:B------:R-:W-:Y:S01]  /*10ba0*/  IMAD.MOV.U32 R0, RZ, RZ, 0x1 ;  /* 0x00000001ff007424 */ /* 0x000fe200078e00ff */
[----:B------:R-:W-:Y:S02]  /*10bb0*/  USHF.R.U64 UR4, UR6, UR22, UR8 ;  /* 0x0000001606047299 */ /* 0x000fe40008001208 */
[----:B------:R-:W-:Y:S02]  /*10bc0*/  ULOP3.LUT UR42, UR15, UR42, URZ, 0xc0, !UPT ;  /* 0x0000002a0f2a7292 */ /* 0x000fe4000f8ec03f */
[----:B------:R-:W-:Y:S02]  /*10bd0*/  UIADD3 UR5, -UR4, URZ, URZ ;  /* 0x0000003f04057290 */ /* 0x000fe4000fffe13f */
[----:B------:R-:W-:Y:S02]  /*10be0*/  UIMAD UR42, UR24, UR4, UR42 ;  /* 0x00000004182a72a4 */ /* 0x000fe4000f8e022a */
[----:B------:R-:W-:-:S02]  /*10bf0*/  ULOP3.LUT UR16, UR16, UR20, URZ, 0xc0, !UPT ;  /* 0x0000001410107292 */ /* 0x000fc4000f8ec03f */
[----:B------:R-:W-:Y:S02]  /*10c00*/  @UP0 UIMAD UR21, UR25, UR19, UR18 ;  /* 0x00000013191502a4 */ /* 0x000fe4000f8e0212 */
[----:B------:R-:W-:-:S03]  /*10c10*/  UIMAD UR4, UR5, UR23, UR17 ;  /* 0x00000017050472a4 */ /* 0x000fc6000f8e0211 */
[----:B------:R-:W-:Y:S01]  /*10c20*/  ULDC UR5, c[0x0][0x610] ;  /* 0x0001840000057ab9 */ /* 0x000fe20000000800 */
[----:B------:R-:W-:Y:S02]  /*10c30*/  UIMAD UR4, UR4, UR7, UR16 ;  /* 0x00000007040472a4 */ /* 0x000fe4000f8e0210 */
[----:B------:R-:W-:-:S04]  /*10c40*/  UIMAD UR42, UR42, UR5, UR21 ;  /* 0x000000052a2a72a4 */ /* 0x000fc8000f8e0215 */
[----:B------:R-:W-:Y:S02]  /*10c50*/  USEL UR41, UR4, UR42, !UP0 ;  /* 0x0000002a04297287 */ /* 0x000fe4000c000000 */
[----:B------:R-:W-:-:S12]  /*10c60*/  USEL UR42, UR42, UR4, !UP0 ;  /* 0x000000042a2a7287 */ /* 0x000fd8000c000000 */
.L_x_550:
[----:B------:R-:W-:-:S13]  /*10c70*/  LOP3.LUT P0, RZ, R0, 0xff, RZ, 0xc0, !PT ;  /* 0x000000ff00ff7812 */ /* 0x000fda000780c0ff */
[----:B------:R-:W-:Y:S05]  /*10c80*/  @P0 BRA `(.L_x_553) ;  /* 0xffffff08002c0947 */ /* 0x000fea000383ffff */
[----:B------:R-:W-:Y:S05]  /*10c90*/  EXIT ;  /* 0x000000000000794d */ /* 0x000fea0003800000 */
.L_x_8:
[----:B------:R-:W2:Y:S01]  /*10ca0*/  LDL R5, [R1+0x204] ;  /* 0x0002040001057983 */ /* 0x000ea20000100800 */
[----:B------:R-:W-:-:S03]  /*10cb0*/  ULDC.64 UR4, c[0x0][0x650] ;  /* 0x0001940000047ab9 */ /* 0x000fc60000000a00 */
[----:B------:R-:W3:Y:S01]  /*10cc0*/  LDL R4, [R1+0x200] ;  /* 0x0002000001047983 */ /* 0x000ee20000100800 */
[----:B------:R-:W-:Y:S01]  /*10cd0*/  PRMT R0, RZ, 0x7610, R0 ;  /* 0x00007610ff007816 */ /* 0x000fe20000000000 */
[----:B------:R-:W-:Y:S02]  /*10ce0*/  IMAD.MOV.U32 R2, RZ, RZ, -0x1 ;  /* 0xffffffffff027424 */ /* 0x000fe400078e00ff */
[----:B------:R-:W-:Y:S02]  /*10cf0*/  IMAD.MOV.U32 R3, RZ, RZ, -0x1 ;  /* 0xffffffffff037424 */ /* 0x000fe400078e00ff */
[----:B------:R-:W-:Y:S01]  /*10d00*/  IMAD.MOV.U32 R9, RZ, RZ, -0x1 ;  /* 0xffffffffff097424 */ /* 0x000fe200078e00ff */
[----:B--2---:R-:W-:-:S04]  /*10d10*/  ISETP.GE.U32.AND P0, PT, R5, UR4, PT ;  /* 0x0000000405007c0c */ /* 0x004fc8000bf06070 */
[----:B---3--:R-:W-:-:S13]  /*10d20*/  ISETP.GE.U32.AND.EX P0, PT, R4, UR5, PT, P0 ;  /* 0x0000000504007c0c */ /* 0x008fda000bf06100 */
        /* <DEDUP_REMOVED lines=21> */
.L_x_555:
[----:B------:R-:W-:Y:S01]  /*10e80*/  USHF.R.U64 UR4, UR14, UR19, UR15 ;  /* 0x000000130e047299 */ /* 0x000fe2000800120f */
[----:B------:R-:W-:Y:S01]  /*10e90*/  R2UR UR7, R4 ;  /* 0x00000000040772ca */ /* 0x000fe200000e0000 */
[----:B------:R-:W-:Y:S02]  /*10ea0*/  USHF.R.U32.HI UR5, URZ, UR19, UR15 ;  /* 0x000000133f057299 */ /* 0x000fe4000801160f */
[----:B------:R-:W-:Y:S01]  /*10eb0*/  UIADD3 UR13, UP0, URZ, -UR4, URZ ;  /* 0x800000043f0d7290 */ /* 0x000fe2000ff1e03f */
[----:B------:R-:W-:Y:S01]  /*10ec0*/  ULDC.64 UR14, c[0x0][0x620] ;  /* 0x00018800000e7ab9 */ /* 0x000fe20000000a00 */
[----:B------:R-:W-:Y:S02]  /*10ed0*/  UMOV UR6, UR20 ;  /* 0x0000001400067c82 */ /* 0x000fe40008000000 */
[----:B------:R-:W-:Y:S02]  /*10ee0*/  UIADD3.X UR5, URZ, ~UR5, URZ, UP0, !UPT ;  /* 0x800000053f057290 */ /* 0x000fe400087fe43f */
[----:B------:R-:W-:-:S02]  /*10ef0*/  UISETP.NE.AND UP1, UPT, UR46, URZ, UPT ;  /* 0x0000003f2e00728c */ /* 0x000fc4000bf25270 */
[----:B------:R-:W-:Y:S02]  /*10f00*/  UIMAD UR5, UR5, UR14, URZ ;  /* 0x0000000e050572a4 */ /* 0x000fe4000f8e023f */
[----:B------:R-:W-:Y:S02]  /*10f10*/  UIMAD.WIDE.U32 UR6, UR13, UR14, UR6 ;  /* 0x0000000e0d0672a5 */ /* 0x000fe4000f8e0006 */
[----:B------:R-:W-:Y:S01]  /*10f20*/  UIMAD UR5, UR13, UR15, UR5 ;  /* 0x0000000f0d0572a4 */ /* 0x000fe2000f8e0205 */
[----:B------:R-:W-:Y:S02]  /*10f30*/  ULDC UR14, c[0x0][0x608] ;  /* 0x00018200000e7ab9 */ /* 0x000fe40000000800 */
[----:B------:R-:W-:Y:S01]  /*10f40*/  ULDC UR13, c[0x0][0x618] ;  /* 0x00018600000d7ab9 */ /* 0x000fe20000000800 */
[----:B------:R-:W-:Y:S01]  /*10f50*/  UIADD3 UR5, UR7, UR5, URZ ;  /* 0x0000000507057290 */ /* 0x000fe2000fffe03f */
[----:B------:R-:W-:Y:S01]  /*10f60*/  ULDC UR22, c[0x0][0x658] ;  /* 0x0001960000167ab9 */ /* 0x000fe20000000800 */
[----:B------:R-:W-:-:S02]  /*10f70*/  @UP1 UIMAD UR8, UR11, UR12, UR10 ;  /* 0x0000000c0b0812a4 */ /* 0x000fc4000f8e020a */
[----:B------:R-:W-:Y:S02]  /*10f80*/  USHF.R.U64 UR17, UR6, UR13, UR5 ;  /* 0x0000000d06117299 */ /* 0x000fe40008001205 */
[----:B------:R-:W-:Y:S01]  /*10f90*/  USHF.R.U32.HI UR5, URZ, UR13, UR5 ;  /* 0x0000000d3f057299 */ /* 0x000fe20008011605 */
[----:B------:R-:W-:Y:S01]  /*10fa0*/  ULDC.64 UR6, c[0x0][0x640] ;  /* 0x0001900000067ab9 */ /* 0x000fe20000000a00 */
[----:B------:R-:W-:Y:S01]  /*10fb0*/  UMOV UR10, 0xffffffff ;  /* 0xffffffff000a7882 */ /* 0x000fe20000000000 */
[----:B------:R-:W-:Y:S01]  /*10fc0*/  ISETP.NE.U32.AND P0, PT, RZ, UR6, PT ;  /* 0x00000006ff007c0c */ /* 0x000fe2000bf05070 */
[----:B------:R-:W-:Y:S02]  /*10fd0*/  USHF.R.U64 UR18, UR17, UR14, UR5 ;  /* 0x0000000e11127299 */ /* 0x000fe40008001205 */
[----:B------:R-:W-:Y:S01]  /*10fe0*/  USHF.R.U32.HI UR5, URZ, UR14, UR5 ;  /* 0x0000000e3f057299 */ /* 0x000fe20008011605 */
[----:B------:R-:W-:Y:S01]  /*10ff0*/  ISETP.NE.AND.EX P0, PT, RZ, UR7, PT, P0 ;  /* 0x00000007ff007c0c */ /* 0x000fe2000bf05300 */
[----:B------:R-:W-:-:S02]  /*11000*/  USHF.L.U32 UR11, UR10, UR22, URZ ;  /* 0x000000160a0b7299 */ /* 0x000fc4000800063f */
[----:B------:R-:W-:Y:S01]  /*11010*/  USHF.R.U64 UR19, UR18, UR22, UR5 ;  /* 0x0000001612137299 */ /* 0x000fe20008001205 */
[----:B------:R-:W-:Y:S01]  /*11020*/  ULDC UR20, c[0x0][0x600] ;  /* 0x0001800000147ab9 */ /* 0x000fe20000000800 */
[----:B------:R-:W-:Y:S02]  /*11030*/  USHF.R.U32.HI UR10, URZ, UR22, UR5 ;  /* 0x000000163f0a7299 */ /* 0x000fe40008011605 */
[----:B------:R-:W-:Y:S02]  /*11040*/  UIADD3 UR21, UR20, -0x1, URZ ;  /* 0xffffffff14157890 */ /* 0x000fe4000fffe03f */
[----:B------:R-:W-:Y:S01]  /*11050*/  ULOP3.LUT UR26, URZ, UR11, URZ, 0x33, !UPT ;  /* 0x0000000b3f1a7292 */ /* 0x000fe2000f8e333f */
        /* <DEDUP_REMOVED lines=17> */
.L_x_556:
[----:B------:R-:W-:Y:S01]  /*11170*/  USHF.R.U64 UR6, UR5, UR23, UR10 ;  /* 0x0000001705067299 */ /* 0x000fe2000800120a */
[----:B------:R-:W-:Y:S01]  /*11180*/  IMAD.MOV.U32 R0, RZ, RZ, 0x1 ;  /* 0x00000001ff007424 */ /* 0x000fe200078e00ff */
[----:B------:R-:W-:Y:S01]  /*11190*/  USHF.L.U32 UR25, UR25, UR22, URZ ;  /* 0x0000001619197299 */ /* 0x000fe2000800063f */
[----:B------:R-:W-:Y:S01]  /*111a0*/  IMAD.U32 R9, RZ, RZ, UR4 ;  /* 0x00000004ff097e24 */ /* 0x000fe2000f8e00ff */
[----:B------:R-:W-:Y:S02]  /*111b0*/  ULOP3.LUT UR5, UR18, UR26, URZ, 0xc0, !UPT ;  /* 0x0000001a12057292 */ /* 0x000fe4000f8ec03f */
[----:B------:R-:W-:Y:S02]  /*111c0*/  UIADD3 UR7, -UR6, URZ, URZ ;  /* 0x0000003f06077290 */ /* 0x000fe4000fffe13f */
[----:B------:R-:W-:Y:S02]  /*111d0*/  UIMAD UR6, UR25, UR6, UR5 ;  /* 0x00000006190672a4 */ /* 0x000fe4000f8e0205 */
[----:B------:R-:W-:-:S02]  /*111e0*/  ULOP3.LUT UR17, UR17, UR21, URZ, 0xc0, !UPT ;  /* 0x0000001511117292 */ /* 0x000fc4000f8ec03f */
[----:B------:R-:W-:Y:S02]  /*111f0*/  UIMAD UR5, UR7, UR24, UR19 ;  /* 0x00000018070572a4 */ /* 0x000fe4000f8e0213 */
[----:B------:R-:W-:Y:S01]  /*11200*/  UISETP.NE.AND UP0, UPT, UR46, URZ, UPT ;  /* 0x0000003f2e00728c */ /* 0x000fe2000bf05270 */
[----:B------:R-:W-:Y:S01]  /*11210*/  ULDC UR7, c[0x0][0x610] ;  /* 0x0001840000077ab9 */ /* 0x000fe20000000800 */
[----:B------:R-:W-:Y:S02]  /*11220*/  UIMAD UR5, UR5, UR20, UR17 ;  /* 0x00000014050572a4 */ /* 0x000fe4000f8e0211 */
[----:B------:R-:W-:-:S04]  /*11230*/  UIMAD UR8, UR6, UR7, UR8 ;  /* 0x00000007060872a4 */ /* 0x000fc8000f8e0208 */
[----:B------:R-:W-:Y:S02]  /*11240*/  USEL UR6, UR5, UR8, !UP0 ;  /* 0x0000000805067287 */ /* 0x000fe4000c000000 */
[----:B------:R-:W-:-:S04]  /*11250*/  USEL UR8, UR8, UR5, !UP0 ;  /* 0x0000000508087287 */ /* 0x000fc8000c000000 */
[----:B------:R-:W-:Y:S02]  /*11260*/  IMAD.U32 R3, RZ, RZ, UR6 ;  /* 0x00000006ff037e24 */ /* 0x000fe4000f8e00ff */
[----:B------:R-:W-:-:S07]  /*11270*/  IMAD.U32 R2, RZ, RZ, UR8 ;  /* 0x00000008ff027e24 */ /* 0x000fce000f8e00ff */
.L_x_554:
[----:B------:R-:W-:-:S08]  /*11280*/  NOP ;  /* 0x0000000000007918 */ /* 0x000fd00000000000 */
[----:B0-----:R-:W0:-:S00]  /*11290*/  USETMAXREG.DEALLOC.CTAPOOL 0x18 ;  /* 0x00000018000079c8 */ /* 0x001e0000080e0500 */
[----:B------:R-:W-:-:S13]  /*112a0*/  ISETP.NE.AND P0, PT, RZ, UR9, PT ;  /* 0x00000009ff007c0c */ /* 0x000fda000bf05270 */
[----:B------:R-:W-:Y:S05]  /*112b0*/  @P0 EXIT ;  /* 0x000000000000094d */ /* 0x000fea0003800000 */
[----:B0-----:R-:W-:Y:S01]  /*112c0*/  LOP3.LUT P0, RZ, R0, 0xff, RZ, 0xc0, !PT ;  /* 0x000000ff00ff7812 */ /* 0x001fe2000780c0ff */
[----:B------:R-:W-:Y:S02]  /*112d0*/  IMAD.MOV.U32 R0, RZ, RZ, 0x1 ;  /* 0x00000001ff007424 */ /* 0x000fe400078e00ff */
[----:B------:R-:W-:-:S10]  /*112e0*/  IMAD.MOV.U32 R6, RZ, RZ, RZ ;  /* 0x000000ffff067224 */ /* 0x000fd400078e00ff */
[----:B------:R-:W-:Y:S05]  /*112f0*/  @!P0 BRA `(.L_x_557) ;  /* 0x0000000c00c88947 */ /* 0x000fea0003800000 */
[----:B------:R-:W0:Y:S01]  /*11300*/  S2UR UR8, SR_CgaCtaId ;  /* 0x00000000000879c3 */ /* 0x000e220000008800 */
[----:B------:R-:W-:Y:S01]  /*11310*/  ULDC UR11, c[0x0][0x658] ;  /* 0x00019600000b7ab9 */ /* 0x000fe20000000800 */
[----:B------:R-:W-:Y:S01]  /*11320*/  UMOV UR12, 0xffffffff ;  /* 0xffffffff000c7882 */ /* 0x000fe20000000000 */
[----:B------:R-:W-:Y:S01]  /*11330*/  ULDC UR4, c[0x0][0x28c] ;  /* 0x0000a30000047ab9 */ /* 0x000fe20000000800 */
[----:B------:R-:W-:Y:S01]  /*11340*/  USHF.L.U32 UR12, UR12, UR11, URZ ;  /* 0x0000000b0c0c7299 */ /* 0x000fe2000800063f */
[----:B------:R-:W-:Y:S01]  /*11350*/  BSSY B0, `(.L_x_557) ;  /* 0x00000ec000007945 */ /* 0x000fe20003800000 */
[----:B------:R-:W-:Y:S01]  /*11360*/  UIADD3 UR17, UR4, 0x1f, URZ ;  /* 0x0000001f04117890 */ /* 0x000fe2000fffe03f */
[----:B------:R-:W-:Y:S01]  /*11370*/  IMAD.MOV.U32 R8, RZ, RZ, 0x1 ;  /* 0x00000001ff087424 */ /* 0x000fe200078e00ff */
[----:B------:R-:W-:Y:S01]  /*11380*/  ULDC UR5, c[0x0][0x600] ;  /* 0x0001800000057ab9 */ /* 0x000fe20000000800 */
[----:B------:R-:W-:Y:S01]  /*11390*/  UMOV UR19, 0x1 ;  /* 0x0000000100137882 */ /* 0x000fe20000000000 */
[----:B------:R-:W-:Y:S01]  /*113a0*/  USHF.R.S32.HI UR18, URZ, 0x1f, UR17 ;  /* 0x0000001f3f127899 */ /* 0x000fe20008011411 */
[----:B------:R-:W-:Y:S01]  /*113b0*/  IMAD.MOV.U32 R0, RZ, RZ, 0x1 ;  /* 0x00000001ff007424 */ /* 0x000fe200078e00ff */
[----:B------:R-:W-:Y:S01]  /*113c0*/  ULDC UR9, c[0x0][0xc] ;  /* 0x0000030000097ab9 */ /* 0x000fe20000000800 */
[----:B------:R-:W-:Y:S01]  /*113d0*/  UIADD3 UR4, UR5, -0x1, URZ ;  /* 0xffffffff05047890 */ /* 0x000fe2000fffe03f */
[----:B------:R-:W-:Y:S01]  /*113e0*/  IMAD.MOV.U32 R6, RZ, RZ, RZ ;  /* 0x000000ffff067224 */ /* 0x000fe200078e00ff */
[----:B------:R-:W-:Y:S01]  /*113f0*/  USHF.L.U32 UR5, UR19, UR11, URZ ;  /* 0x0000000b13057299 */ /* 0x000fe2000800063f */
[----:B------:R-:W-:Y:S01]  /*11400*/  ULDC UR16, c[0x0][0x10] ;  /* 0x0000040000107ab9 */ /* 0x000fe20000000800 */
[----:B------:R-:W-:Y:S01]  /*11410*/  ULEA.HI UR18, UR18, UR17, URZ, 0x5 ;  /* 0x0000001112127291 */ /* 0x000fe2000f8f283f */
[----:B------:R-:W-:Y:S01]  /*11420*/  UMOV UR21, 0x1111 ;  /* 0x0000111100157882 */ /* 0x000fe20000000000 */
[----:B------:R-:W-:-:S02]  /*11430*/  ULOP3.LUT UR26, UR40, 0x2, URZ, 0xfc, !UPT ;  /* 0x00000002281a7892 */ /* 0x000fc4000f8efc3f */
[----:B------:R-:W-:Y:S02]  /*11440*/  USHF.R.S32.HI UR18, URZ, 0x5, UR18 ;  /* 0x000000053f127899 */ /* 0x000fe40008011412 */
[----:B0-----:R-:W-:Y:S02]  /*11450*/  USHF.L.U32 UR7, UR8, 0xb, URZ ;  /* 0x0000000b08077899 */ /* 0x001fe4000800063f */
[----:B------:R-:W-:Y:S02]  /*11460*/  USHF.R.U32.HI UR27, URZ, 0x2, UR8 ;  /* 0x000000023f1b7899 */ /* 0x000fe40008011608 */
[----:B------:R-:W-:Y:S02]  /*11470*/  ULOP3.LUT UR10, UR8, 0x3, URZ, 0xc0, !UPT ;  /* 0x00000003080a7892 */ /* 0x000fe4000f8ec03f */
[----:B------:R-:W-:Y:S02]  /*11480*/  USHF.L.U32 UR6, UR8, 0x6, URZ ;  /* 0x0000000608067899 */ /* 0x000fe4000800063f */
[----:B------:R-:W-:-:S02]  /*11490*/  ULOP3.LUT UR8, UR8, 0xfffffffc, URZ, 0xc0, !UPT ;  /* 0xfffffffc08087892 */ /* 0x000fc4000f8ec03f */
[----:B------:R-:W-:Y:S02]  /*114a0*/  ULOP3.LUT UR13, UR7, 0x1800, URZ, 0xc0, !UPT ;  /* 0x00001800070d7892 */ /* 0x000fe4000f8ec03f */
[----:B------:R-:W-:Y:S02]  /*114b0*/  ULOP3.LUT UR7, URZ, UR12, URZ, 0x33, !UPT ;  /* 0x0000000c3f077292 */ /* 0x000fe4000f8e333f */
[----:B------:R-:W-:Y:S02]  /*114c0*/  ULOP3.LUT UR12, UR8, 0x1, URZ, 0xfc, !UPT ;  /* 0x00000001080c7892 */ /* 0x000fe4000f8efc3f */
[----:B------:R-:W-:Y:S02]  /*114d0*/  ULOP3.LUT UR14, UR8, 0x2, URZ, 0xfc, !UPT ;  /* 0x00000002080e7892 */ /* 0x000fe4000f8efc3f */
[----:B------:R-:W-:Y:S02]  /*114e0*/  UISETP.GT.U32.AND UP0, UPT, UR10, 0xffff, UPT ;  /* 0x0000ffff0a00788c */ /* 0x000fe4000bf04070 */
[----:B------:R-:W-:-:S02]  /*114f0*/  USHF.L.U32 UR11, UR19, UR8, URZ ;  /* 0x00000008130b7299 */ /* 0x000fc4000800063f */
[----:B------:R-:W-:Y:S02]  /*11500*/  ULOP3.LUT UR15, UR8, 0x3, URZ, 0xfc, !UPT ;  /* 0x00000003080f7892 */ /* 0x000fe4000f8efc3f */
[----:B------:R-:W-:Y:S02]  /*11510*/  UIMAD.WIDE.U32 UR8, UR9, UR16, URZ ;  /* 0x00000010090872a5 */ /* 0x000fe4000f8e003f */
[----:B------:R-:W-:Y:S02]  /*11520*/  USHF.L.U32 UR12, UR19, UR12, URZ ;  /* 0x0000000c130c7299 */ /* 0x000fe4000800063f */
[----:B------:R-:W-:Y:S02]  /*11530*/  USHF.L.U32 UR14, UR19, UR14, URZ ;  /* 0x0000000e130e7299 */ /* 0x000fe4000800063f */
[----:B------:R-:W-:Y:S01]  /*11540*/  USEL UR10, UR10, 0xffff, !UP0 ;  /* 0x0000ffff0a0a7887 */ /* 0x000fe2000c000000 */
[----:B------:R-:W-:Y:S01]  /*11550*/  ULDC UR16, c[0x0][0x14] ;  /* 0x0000050000107ab9 */ /* 0x000fe20000000800 */
[----:B------:R-:W-:-:S02]  /*11560*/  USHF.L.U32 UR15, UR19, UR15, URZ ;  /* 0x0000000f130f7299 */ /* 0x000fc4000800063f */
[----:B------:R-:W-:Y:S02]  /*11570*/  UIMAD.WIDE.U32 UR24, UR8, UR16, URZ ;  /* 0x00000010081872a5 */ /* 0x000fe4000f8e003f */
[----:B------:R-:W-:Y:S02]  /*11580*/  UIMAD UR19, UR9, UR16, URZ ;  /* 0x00000010091372a4 */ /* 0x000fe4000f8e023f */
[----:B------:R-:W-:Y:S02]  /*11590*/  ULOP3.LUT UR11, UR14, UR11, UR12, 0xfe, !UPT ;  /* 0x0000000b0e0b7292 */ /* 0x000fe4000f8efe0c */
[----:B------:R-:W-:Y:S02]  /*115a0*/  ULOP3.LUT UR10, UR10, 0xffff, URZ, 0xc0, !UPT ;  /* 0x0000ffff0a0a7892 */ /* 0x000fe4000f8ec03f */
[----:B------:R-:W-:Y:S02]  /*115b0*/  ULEA UR28, UR27, 0x200, 0xb ;  /* 0x000002001b1c7891 */ /* 0x000fe4000f8e583f */
[----:B------:R-:W-:-:S02]  /*115c0*/  ULOP3.LUT UR6, UR6, 0xc0, URZ, 0xc0, !UPT ;  /* 0x000000c006067892 */ /* 0x000fc4000f8ec03f */
[----:B------:R-:W-:Y:S02]  /*115d0*/  ULOP3.LUT UR13, UR13, 0x1c200, URZ, 0xfc, !UPT ;  /* 0x0001c2000d0d7892 */ /* 0x000fe4000f8efc3f */
[----:B------:R-:W-:Y:S02]  /*115e0*/  UIADD3 UR19, UR25, UR19, URZ ;  /* 0x0000001319137290 */ /* 0x000fe4000fffe03f */
[----:B------:R-:W-:Y:S02]  /*115f0*/  ULOP3.LUT UR20, UR11, UR15, URZ, 0xfc, !UPT ;  /* 0x0000000f0b147292 */ /* 0x000fe4000f8efc3f */
[----:B------:R-:W-:Y:S02]  /*11600*/  USHF.L.U32 UR21, UR21, UR10, URZ ;  /* 0x0000000a15157299 */ /* 0x000fe4000800063f */
[----:B------:R-:W-:Y:S01]  /*11610*/  UIADD3 UR35, UR18, 0x1, URZ ;  /* 0x0000000112237890 */ /* 0x000fe2000fffe03f */
[----:B------:R-:W-:-:S11]  /*11620*/  ULDC.64 UR30, c[0x0][0x198] ;  /* 0x00006600001e7ab9 */ /* 0x000fd60000000a00 */
.L_x_568:
[----:B------:R-:W-:-:S03]  /*11630*/  UMOV UR8, 0xffffffff ;  /* 0xffffffff00087882 */ /* 0x000fc60000000000 */
[----:B------:R-:W-:Y:S05]  /*11640*/  BRA.DIV UR8, `(.L_x_558) ;  /* 0x0000001608487947 */ /* 0x000fea000b800000 */
[----:B------:R-:W-:-:S13]  /*11650*/  ELECT P6, URZ, PT ;  /* 0x00000000003f782f */ /* 0x000fda00038c0000 */
.L_x_589:
[----:B------:R-:W0:Y:S01]  /*11660*/  LDC R4, c[0x0][0x28c] ;  /* 0x0000a300ff047b82 */ /* 0x000e220000000800 */
[----:B------:R-:W-:Y:S01]  /*11670*/  BSSY B1, `(.L_x_559) ;  /* 0x000003b000017945 */ /* 0x000fe20003800000 */
[----:B0-----:R-:W-:-:S13]  /*11680*/  ISETP.LT.OR P6, PT, R4, 0x1, !P6 ;  /* 0x000000010400780c */ /* 0x001fda00077c1670 */
[----:B------:R-:W-:Y:S05]  /*11690*/  @P6 BRA `(.L_x_560) ;  /* 0x0000000000e06947 */ /* 0x000fea0003800000 */
[----:B------:R-:W-:Y:S01]  /*116a0*/  LEA R4, R2, UR27, 0x2 ;  /* 0x0000001b02047c11 */ /* 0x000fe2000f8e10ff */
[----:B------:R-:W-:Y:S01]  /*116b0*/  IMAD.MOV.U32 R12, RZ, RZ, RZ ;  /* 0x000000ffff0c7224 */ /* 0x000fe200078e00ff */
[----:B------:R-:W-:Y:S01]  /*116c0*/  LEA R2, R3, UR6, 0x8 ;  /* 0x0000000603027c11 */ /* 0x000fe2000f8e40ff */
[----:B------:R-:W-:Y:S02]  /*116d0*/  IMAD.U32 R14, RZ, RZ, UR35 ;  /* 0x00000023ff0e7e24 */ /* 0x000fe4000f8e00ff */
[----:B------:R-:W-:Y:S02]  /*116e0*/  IMAD.SHL.U32 R11, R4, 0x40, RZ ;  /* 0x00000040040b7824 */ /* 0x000fe400078e00ff */
[----:B------:R-:W-:Y:S02]  /*116f0*/  IMAD.MOV.U32 R3, RZ, RZ, R0 ;  /* 0x000000ffff037224 */ /* 0x000fe400078e0000 */
[----:B------:R-:W-:-:S07]  /*11700*/  IMAD.MOV.U32 R4, RZ, RZ, R6 ;  /* 0x000000ffff047224 */ /* 0x000fce00078e0006 */
.L_x_563:
[----:B------:R-:W0:Y:S01]  /*11710*/  S2R R10, SR_CgaCtaId ;  /* 0x00000000000a7919 */ /* 0x000e220000008800 */
[----:B------:R-:W-:Y:S01]  /*11720*/  MOV R5, 0x400 ;  /* 0x0000040000057802 */ /* 0x000fe20000000f00 */
[----:B------:R-:W1:Y:S03]  /*11730*/  S2R R7, SR_TID.X ;  /* 0x0000000000077919 */ /* 0x000e660000002100 */
[----:B0-----:R-:W-:Y:S02]  /*11740*/  LEA R13, R10, R5, 0x18 ;  /* 0x000000050a0d7211 */ /* 0x001fe400078ec0ff */
[----:B------:R-:W-:Y:S02]  /*11750*/  SHF.L.U32 R5, R3, 0x1f, RZ ;  /* 0x0000001f03057819 */ /* 0x000fe400000006ff */
[----:B-1----:R-:W-:Y:S01]  /*11760*/  LOP3.LUT P1, RZ, R7, 0x7f, RZ, 0xc0, !PT ;  /* 0x0000007f07ff7812 */ /* 0x002fe2000782c0ff */
[----:B------:R-:W-:-:S04]  /*11770*/  IMAD R10, R4, 0x8, R13 ;  /* 0x00000008040a7824 */ /* 0x000fc800078e020d */
[----:B------:R-:W0:Y:S08]  /*11780*/  SYNCS.PHASECHK.TRANS64.TRYWAIT P0, [R10+URZ+0x70], R5 ;  /* 0x000070050a0075a7 */ /* 0x000e30000800017f */
[----:B------:R-:W1:Y:S01]  /*11790*/  @!P1 LDC R7, c[0x0][0x500] ;  /* 0x00014000ff079b82 */ /* 0x000e620000000800 */
[----:B0-----:R-:W-:Y:S05]  /*117a0*/  @!P0 BRA `(.L_x_561) ;  /* 0x0000001400108947 */ /* 0x001fea0003800000 */
.L_x_590:
[----:B------:R-:W-:Y:S01]  /*117b0*/  UPRMT UR8, UR26, 0x9910, URZ ;  /* 0x000099101a087896 */ /* 0x000fe2000800003f */
[----:B-1----:R1:W-:Y:S03]  /*117c0*/  @!P1 SYNCS.ARRIVE.TRANS64 RZ, [R10+URZ], R7 ;  /* 0x000000070aff99a7 */ /* 0x0023e6000800003f */
[----:B------:R-:W-:-:S06]  /*117d0*/  UISETP.NE.AND UP0, UPT, UR8, 0x2, UPT ;  /* 0x000000020800788c */ /* 0x000fcc000bf05270 */
[----:B------:R-:W-:-:S13]  /*117e0*/  PLOP3.LUT P0, PT, PT, PT, UP0, 0x80, 0x0 ;  /* 0x000000000000781c */ /* 0x000fda0003f0f008 */
[----:B-1----:R-:W-:Y:S05]  /*117f0*/  @P0 BRA `(.L_x_562) ;  /* 0x0000000000040947 */ /* 0x002fea0003800000 */
[----:B------:R-:W-:Y:S01]  /*11800*/  BPT.TRAP 0x1 ;  /* 0x000000040000795c */ /* 0x000fe20000300000 */
.L_x_562:
[----:B------:R-:W-:Y:S01]  /*11810*/  R2UR UR11, R4 ;  /* 0x00000000040b72ca */ /* 0x000fe200000e0000 */
[----:B------:R-:W-:Y:S01]  /*11820*/  VIADD R14, R14, 0xffffffff ;  /* 0xffffffff0e0e7836 */ /* 0x000fe20000000000 */
[----:B------:R-:W-:Y:S01]  /*11830*/  R2UR UR23, R13 ;  /* 0x000000000d1772ca */ /* 0x000fe200000e0000 */
[----:B------:R-:W-:Y:S01]  /*11840*/  UIADD3 UR14, UP0, UR30, 0xf0, URZ ;  /* 0x000000f01e0e7890 */ /* 0x000fe2000ff1e03f */
[----:B------:R-:W-:Y:S01]  /*11850*/  R2UR UR29, R11 ;  /* 0x000000000b1d72ca */ /* 0x000fe200000e0000 */
[----:B------:R-:W-:Y:S01]  /*11860*/  UIADD3 UR32, UP1, UR30, 0x1f0, URZ ;  /* 0x000001f01e207890 */ /* 0x000fe2000ff3e03f */
[----:B------:R-:W-:Y:S01]  /*11870*/  R2UR UR9, R10 ;  /* 0x000000000a0972ca */ /* 0x000fe200000e0000 */
[----:B------:R-:W-:Y:S01]  /*11880*/  UIADD3.X UR15, URZ, UR31, URZ, UP0, !UPT ;  /* 0x0000001f3f0f7290 */ /* 0x000fe200087fe43f */
[----:B------:R-:W-:Y:S01]  /*11890*/  R2UR UR10, R12 ;  /* 0x000000000c0a72ca */ /* 0x000fe200000e0000 */
[----:B------:R-:W-:Y:S01]  /*118a0*/  UPRMT UR22, URZ, 0x5410, UR21 ;  /* 0x000054103f167896 */ /* 0x000fe20008000015 */
[----:B------:R-:W-:Y:S01]  /*118b0*/  R2UR UR12, R9 ;  /* 0x00000000090c72ca */ /* 0x000fe200000e0000 */
[----:B------:R-:W-:Y:S01]  /*118c0*/  VIADD R4, R4, 0x1 ;  /* 0x0000000104047836 */ /* 0x000fe20000000000 */
[----:B------:R-:W-:Y:S01]  /*118d0*/  R2UR UR34, R2 ;  /* 0x00000000022272ca */ /* 0x000fe200000e0000 */
[----:B------:R-:W-:Y:S01]  /*118e0*/  ULEA UR8, UR11, UR28, 0xd ;  /* 0x0000001c0b087291 */ /* 0x000fe2000f8e683f */
[----:B------:R-:W-:Y:S01]  /*118f0*/  ISETP.GT.AND P1, PT, R14, 0x1, PT ;  /* 0x000000010e00780c */ /* 0x000fe20003f24270 */
[----:B------:R-:W-:Y:S01]  /*11900*/  ULEA UR11, UR11, UR13, 0xd ;  /* 0x0000000d0b0b7291 */ /* 0x000fe2000f8e683f */
[----:B------:R-:W-:Y:S01]  /*11910*/  ISETP.NE.AND P0, PT, R4, 0xe, PT ;  /* 0x0000000e0400780c */ /* 0x000fe20003f05270 */
[----:B------:R-:W-:Y:S01]  /*11920*/  UIADD3 UR8, UR23, UR8, URZ ;  /* 0x0000000817087290 */ /* 0x000fe2000fffe03f */
[----:B------:R-:W-:Y:S01]  /*11930*/  VIADD R12, R12, 0x20 ;  /* 0x000000200c0c7836 */ /* 0x000fe20000000000 */
[----:B------:R-:W-:Y:S01]  /*11940*/  UIADD3 UR23, UR23, UR11, URZ ;  /* 0x0000000b17177290 */ /* 0x000fe2000fffe03f */
[----:B0-----:R-:W-:Y:S01]  /*11950*/  SEL R10, RZ, 0x1, P0 ;  /* 0x00000001ff0a7807 */ /* 0x001fe20000000000 */
[----:B------:R-:W-:Y:S01]  /*11960*/  UPRMT UR36, URZ, 0x5410, UR20 ;  /* 0x000054103f247896 */ /* 0x000fe20008000014 */
[----:B------:R-:W-:Y:S01]  /*11970*/  SEL R4, R4, RZ, P0 ;  /* 0x000000ff04047207 */ /* 0x000fe20000000000 */
[----:B------:R-:W-:Y:S01]  /*11980*/  UIADD3.X UR33, URZ, UR31, URZ, UP1, !UPT ;  /* 0x0000001f3f217290 */ /* 0x000fe20008ffe43f */
[----:B------:R-:W-:Y:S01]  /*11990*/  LOP3.LUT R3, R3, R10, RZ, 0x3c, !PT ;  /* 0x0000000a03037212 */ /* 0x000fe200078e3cff */
[----:B------:R-:W-:Y:S01]  /*119a0*/  UMOV UR16, 0x0 ;  /* 0x0000000000107882 */ /* 0x000fe20000000000 */
[----:B------:R-:W-:Y:S01]  /*119b0*/  UMOV UR17, 0x10000000 ;  /* 0x1000000000117882 */ /* 0x000fe20000000000 */
[----:B------:R-:W-:-:S02]  /*119c0*/  UMOV UR11, UR29 ;  /* 0x0000001d000b7c82 */ /* 0x000fc40008000000 */
[----:B------:R0:W-:Y:S02]  /*119d0*/  UTMALDG.3D.MULTICAST [UR8], [UR14], UR22, desc[UR16] ;  /* 0x000010080e0073b4 */ /* 0x0001e40008011816 */
[----:B0-----:R-:W-:Y:S01]  /*119e0*/  UMOV UR8, UR23 ;  /* 0x0000001700087c82 */ /* 0x001fe20008000000 */
[----:B------:R-:W-:Y:S02]  /*119f0*/  UMOV UR11, UR34 ;  /* 0x00000022000b7c82 */ /* 0x000fe40008000000 */
[----:B------:R0:W-:Y:S02]  /*11a00*/  UTMALDG.3D.MULTICAST [UR8], [UR32], UR36, desc[UR16] ;  /* 0x00001008200073b4 */ /* 0x0001e40008011824 */
[----:B0-----:R-:W-:Y:S05]  /*11a10*/  @P1 BRA `(.L_x_563) ;  /* 0xfffffffc003c1947 */ /* 0x001fea000383ffff */
.L_x_560:
[----:B------:R-:W-:Y:S05]  /*11a20*/  BSYNC B1 ;  /* 0x0000000000017941 */ /* 0x000fea0003800000 */
.L_x_559:
[----:B------:R-:W2:Y:S01]  /*11a30*/  LDL.LU R15, [R1+0x200] ;  /* 0x00020000010f7983 */ /* 0x000ea20000300800 */
[----:B------:R-:W-:Y:S01]  /*11a40*/  LOP3.LUT P0, RZ, R8, 0xff, RZ, 0xc0, !PT ;  /* 0x000000ff08ff7812 */ /* 0x000fe2000780c0ff */
[----:B------:R-:W-:Y:S01]  /*11a50*/  VIADD R6, R6, UR18 ;  /* 0x0000001206067c36 */ /* 0x000fe20008000000 */
[----:B------:R-:W-:Y:S01]  /*11a60*/  ULDC.64 UR8, c[0x0][0x650] ;  /* 0x0001940000087ab9 */ /* 0x000fe20000000a00 */
[----:B------:R-:W3:Y:S01]  /*11a70*/  LDL.LU R13, [R1+0x204] ;  /* 0x00020400010d7983 */ /* 0x000ee20000300800 */
[----:B------:R-:W-:Y:S01]  /*11a80*/  UISETP.GE.U32.AND UP0, UPT, UR18, 0xe, UPT ;  /* 0x0000000e1200788c */ /* 0x000fe2000bf06070 */
[----:B------:R-:W-:Y:S01]  /*11a90*/  BSSY B1, `(.L_x_564) ;  /* 0x0000075000017945 */ /* 0x000fe20003800000 */
[----:B------:R-:W-:Y:S01]  /*11aa0*/  IMAD.MOV.U32 R9, RZ, RZ, -0x1 ;  /* 0xffffffffff097424 */ /* 0x000fe200078e00ff */
[----:B------:R-:W-:Y:S02]  /*11ab0*/  PRMT R4, RZ, 0x7610, R4 ;  /* 0x00007610ff047816 */ /* 0x000fe40000000004 */
[----:B------:R-:W-:-:S02]  /*11ac0*/  PRMT R8, RZ, 0x7610, R8 ;  /* 0x00007610ff087816 */ /* 0x000fc40000000008 */
[----:B------:R-:W-:Y:S02]  /*11ad0*/  PLOP3.LUT P1, PT, PT, PT, UP0, 0x80, 0x0 ;  /* 0x000000000000781c */ /* 0x000fe40003f2f008 */
[----:B------:R-:W0:Y:S01]  /*11ae0*/  @P0 S2R R3, SR_CgaCtaId ;  /* 0x0000000000030919 */ /* 0x000e220000008800 */
[----:B------:R-:W-:-:S04]  /*11af0*/  @P0 MOV R2, 0x400 ;  /* 0x0000040000020802 */ /* 0x000fc80000000f00 */
[----:B0-----:R-:W-:Y:S01]  /*11b00*/  @P0 LEA R2, R3, R2, 0x18 ;  /* 0x0000000203020211 */ /* 0x001fe200078ec0ff */
[----:B------:R-:W-:-:S03]  /*11b10*/  IMAD.U32 R3, RZ, RZ, UR18 ;  /* 0x00000012ff037e24 */ /* 0x000fc6000f8e00ff */
[----:B------:R0:W-:Y:S01]  /*11b20*/  @P0 SYNCS.ARRIVE.TRANS64.A1T0 RZ, [R2+URZ+0xf8], RZ ;  /* 0x0000f8ff02ff09a7 */ /* 0x0001e2000810003f */
[----:B------:R-:W-:-:S04]  /*11b30*/  ISETP.GT.U32.AND P0, PT, R6, 0xd, PT ;  /* 0x0000000d0600780c */ /* 0x000fc80003f04070 */
[----:B------:R-:W-:Y:S02]  /*11b40*/  ISETP.LT.U32.AND P0, PT, R3, 0xe, P0 ;  /* 0x0000000e0300780c */ /* 0x000fe40000701070 */
[----:B0-----:R-:W-:-:S05]  /*11b50*/  SHF.R.U32.HI R2, RZ, 0x1, R6 ;  /* 0x00000001ff027819 */ /* 0x001fca0000011606 */
[----:B------:R-:W-:-:S04]  /*11b60*/  IMAD.WIDE.U32 R2, R2, -0x6db6db6d, RZ ;  /* 0x9249249302027825 */ /* 0x000fc800078e00ff */
[----:B------:R-:W-:Y:S01]  /*11b70*/  IMAD.MOV.U32 R2, RZ, RZ, -0x1 ;  /* 0xffffffffff027424 */ /* 0x000fe200078e00ff */
[----:B------:R-:W-:Y:S02]  /*11b80*/  SHF.R.U32.HI R5, RZ, 0x2, R3 ;  /* 0x00000002ff057819 */ /* 0x000fe40000011603 */
[----:B------:R-:W-:-:S03]  /*11b90*/  SEL R3, RZ, 0x1, !P0 ;  /* 0x00000001ff037807 */ /* 0x000fc60004000000 */
[----:B------:R-:W-:Y:S01]  /*11ba0*/  IMAD R6, R5, -0xe, R6 ;  /* 0xfffffff205067824 */ /* 0x000fe200078e0206 */
[----:B------:R-:W-:Y:S01]  /*11bb0*/  LOP3.LUT R0, R0, R3, RZ, 0x3c, !PT ;  /* 0x0000000300007212 */ /* 0x000fe200078e3cff */
[----:B------:R-:W-:-:S03]  /*11bc0*/  IMAD.MOV.U32 R3, RZ, RZ, -0x1 ;  /* 0xffffffffff037424 */ /* 0x000fc600078e00ff */
[----:B------:R-:W-:Y:S02]  /*11bd0*/  @P1 LOP3.LUT R0, R0, 0x1, R5, 0x78, !PT ;  /* 0x0000000100001812 */ /* 0x000fe400078e7805 */
[----:B---3--:R-:W-:-:S04]  /*11be0*/  IADD3 R13, P0, R13, UR24, RZ ;  /* 0x000000180d0d7c10 */ /* 0x008fc8000ff1e0ff */
[----:B--2---:R-:W-:Y:S01]  /*11bf0*/  IADD3.X R15, R15, UR19, RZ, P0, !PT ;  /* 0x000000130f0f7c10 */ /* 0x004fe200087fe4ff */
[----:B------:R0:W-:Y:S01]  /*11c00*/  STL [R1+0x204], R13 ;  /* 0x0002040d01007387 */ /* 0x0001e20000100800 */
[----:B------:R-:W-:-:S03]  /*11c10*/  ISETP.GE.U32.AND P0, PT, R13, UR8, PT ;  /* 0x000000080d007c0c */ /* 0x000fc6000bf06070 */
[----:B------:R0:W-:Y:S01]  /*11c20*/  STL [R1+0x200], R15 ;  /* 0x0002000f01007387 */ /* 0x0001e20000100800 */
[----:B------:R-:W-:-:S13]  /*11c30*/  ISETP.GE.U32.AND.EX P0, PT, R15, UR9, PT, P0 ;  /* 0x000000090f007c0c */ /* 0x000fda000bf06100 */
[----:B0-----:R-:W-:Y:S05]  /*11c40*/  @P0 BRA `(.L_x_565) ;  /* 0x0000000400640947 */ /* 0x001fea0003800000 */
[----:B------:R-:W0:Y:S01]  /*11c50*/  S2R R7, SR_CTAID.X ;  /* 0x0000000000077919 */ /* 0x000e220000002500 */
[----:B------:R-:W-:Y:S01]  /*11c60*/  ULDC UR8, c[0x0][0x150] ;  /* 0x0000540000087ab9 */ /* 0x000fe20000000800 */
[----:B------:R-:W1:Y:S01]  /*11c70*/  LDC R4, c[0x0][0x144] ;  /* 0x00005100ff047b82 */ /* 0x000e620000000800 */
[----:B------:R-:W-:Y:S01]  /*11c80*/  UISETP.NE.AND UP0, UPT, UR46, URZ, UPT ;  /* 0x0000003f2e00728c */ /* 0x000fe2000bf05270 */
[----:B------:R-:W2:Y:S01]  /*11c90*/  S2R R5, SR_CTAID.Y ;  /* 0x0000000000057919 */ /* 0x000ea20000002600 */
[----:B------:R-:W-:-:S04]  /*11ca0*/  ULDC UR11, c[0x0][0x630] ;  /* 0x00018c00000b7ab9 */ /* 0x000fc80000000800 */
[----:B------:R-:W-:Y:S01]  /*11cb0*/  PLOP3.LUT P0, PT, PT, PT, UP0, 0x80, 0x0 ;  /* 0x000000000000781c */ /* 0x000fe20003f0f008 */
[----:B------:R-:W3:Y:S01]  /*11cc0*/  LDC R10, c[0x0][0x148] ;  /* 0x00005200ff0a7b82 */ /* 0x000ee20000000800 */
[----:B0-----:R-:W-:Y:S02]  /*11cd0*/  I2FP.F32.U32 R2, R7 ;  /* 0x0000000700027245 */ /* 0x001fe40000201000 */
[----:B--2---:R-:W-:-:S03]  /*11ce0*/  I2FP.F32.U32 R3, R5 ;  /* 0x0000000500037245 */ /* 0x004fc60000201000 */
[----:B------:R-:W-:Y:S01]  /*11cf0*/  FMUL R2, R2, UR8 ;  /* 0x0000000802027c20 */ /* 0x000fe20008400000 */
[----:B------:R-:W-:Y:S02]  /*11d00*/  ULDC UR8, c[0x0][0x154] ;  /* 0x0000550000087ab9 */ /* 0x000fe40000000800 */
[----:B------:R-:W-:Y:S01]  /*11d10*/  FMUL R9, R3, UR8 ;  /* 0x0000000803097c20 */ /* 0x000fe20008400000 */
[----:B------:R-:W-:Y:S02]  /*11d20*/  ULDC.64 UR8, c[0x0][0x628] ;  /* 0x00018a0000087ab9 */ /* 0x000fe40000000a00 */
[----:B------:R-:W0:Y:S08]  /*11d30*/  F2I.U32.TRUNC.NTZ R2, R2 ;  /* 0x0000000200027305 */ /* 0x000e30000020f000 */
[----:B------:R-:W2:Y:S01]  /*11d40*/  F2I.U32.TRUNC.NTZ R9, R9 ;  /* 0x0000000900097305 */ /* 0x000ea2000020f000 */
[----:B0-----:R-:W-:-:S02]  /*11d50*/  IMAD.MOV R3, RZ, RZ, -R2 ;  /* 0x000000ffff037224 */ /* 0x001fc400078e0a02 */
[----:B------:R-:W-:Y:S02]  /*11d60*/  IMAD.MOV.U32 R2, RZ, RZ, R13 ;  /* 0x000000ffff027224 */ /* 0x000fe400078e000d */
[----:B-1----:R-:W-:Y:S02]  /*11d70*/  IMAD R7, R4, R3, R7 ;  /* 0x0000000304077224 */ /* 0x002fe400078e0207 */
[----:B--2---:R-:W-:-:S04]  /*11d80*/  IMAD.MOV R3, RZ, RZ, -R9 ;  /* 0x000000ffff037224 */ /* 0x004fc800078e0a09 */
[----:B---3--:R-:W-:Y:S01]  /*11d90*/  @P0 IMAD R7, R10, R3, R5 ;  /* 0x000000030a070224 */ /* 0x008fe200078e0205 */
[----:B------:R-:W-:Y:S01]  /*11da0*/  ISETP.NE.U32.AND P0, PT, RZ, UR8, PT ;  /* 0x00000008ff007c0c */ /* 0x000fe2000bf05070 */
[----:B------:R-:W-:-:S03]  /*11db0*/  IMAD.MOV.U32 R3, RZ, RZ, R15 ;  /* 0x000000ffff037224 */ /* 0x000fc600078e000f */
[----:B------:R-:W-:-:S13]  /*11dc0*/  ISETP.NE.AND.EX P0, PT, RZ, UR9, PT, P0 ;  /* 0x00000009ff007c0c */ /* 0x000fda000bf05300 */
[----:B------:R-:W-:Y:S05]  /*11dd0*/  @!P0 BRA `(.L_x_566) ;  /* 0x0000000000288947 */ /* 0x000fea0003800000 */
[----:B------:R-:W-:Y:S02]  /*11de0*/  ULDC UR10, c[0x0][0x634] ;  /* 0x00018d00000a7ab9 */ /* 0x000fe40000000800 */
[----:B------:R-:W-:-:S05]  /*11df0*/  IADD3 R3, P0, R13, UR10, RZ ;  /* 0x0000000a0d037c10 */ /* 0x000fca000ff1e0ff */
[----:B------:R-:W-:-:S04]  /*11e00*/  IMAD.X R9, RZ, RZ, R15, P0 ;  /* 0x000000ffff097224 */ /* 0x000fc800000e060f */
[----:B------:R-:W-:-:S04]  /*11e10*/  IMAD.WIDE.U32 R4, R9, UR8, RZ ;  /* 0x0000000809047c25 */ /* 0x000fc8000f8e00ff */
[----:B------:R-:W-:-:S04]  /*11e20*/  IMAD.WIDE.U32 R4, P0, R3, UR9, R4 ;  /* 0x0000000903047c25 */ /* 0x000fc8000f800004 */
[----:B------:R-:W-:-:S04]  /*11e30*/  IMAD.WIDE.U32 R2, R3, UR8, RZ ;  /* 0x0000000803027c25 */ /* 0x000fc8000f8e00ff */
[----:B------:R-:W-:Y:S01]  /*11e40*/  IMAD.MOV.U32 R2, RZ, RZ, R5 ;  /* 0x000000ffff027224 */ /* 0x000fe200078e0005 */
[----:B------:R-:W-:Y:S01]  /*11e50*/  IADD3 RZ, P1, R3, R4, RZ ;  /* 0x0000000403ff7210 */ /* 0x000fe20007f3e0ff */
[----:B------:R-:W-:-:S04]  /*11e60*/  IMAD.X R3, RZ, RZ, RZ, P0 ;  /* 0x000000ffff037224 */ /* 0x000fc800000e06ff */
[----:B------:R-:W-:-:S08]  /*11e70*/  IMAD.WIDE.U32.X R2, R9, UR9, R2, P1 ;  /* 0x0000000909027c25 */ /* 0x000fd000088e0402 */
.L_x_566:
[--C-:B------:R-:W-:Y:S01]  /*11e80*/  SHF.R.U64 R9, R2, UR11, R3.reuse ;  /* 0x0000000b02097c19 */ /* 0x100fe20008001203 */
[----:B------:R-:W-:Y:S01]  /*11e90*/  ULDC.64 UR8, c[0x0][0x620] ;  /* 0x0001880000087ab9 */ /* 0x000fe20000000a00 */
[----:B------:R-:W-:Y:S01]  /*11ea0*/  SHF.R.U32.HI R2, RZ, UR11, R3 ;  /* 0x0000000bff027c19 */ /* 0x000fe20008011603 */
[----:B------:R-:W-:Y:S01]  /*11eb0*/  IMAD.MOV.U32 R3, RZ, RZ, R15 ;  /* 0x000000ffff037224 */ /* 0x000fe200078e000f */
[----:B------:R-:W-:Y:S01]  /*11ec0*/  IADD3 R11, P0, RZ, -R9, RZ ;  /* 0x80000009ff0b7210 */ /* 0x000fe20007f1e0ff */
[----:B------:R-:W-:-:S04]  /*11ed0*/  ULDC.64 UR10, c[0x0][0x640] ;  /* 0x00019000000a7ab9 */ /* 0x000fc80000000a00 */
[----:B------:R-:W-:Y:S01]  /*11ee0*/  IMAD.X R2, RZ, RZ, ~R2, P0 ;  /* 0x000000ffff027224 */ /* 0x000fe200000e0e02 */
[----:B------:R-:W-:-:S03]  /*11ef0*/  ISETP.NE.U32.AND P0, PT, RZ, UR10, PT ;  /* 0x0000000aff007c0c */ /* 0x000fc6000bf05070 */
[----:B------:R-:W-:Y:S01]  /*11f00*/  IMAD R2, R2, UR8, RZ ;  /* 0x0000000802027c24 */ /* 0x000fe2000f8e02ff */
[----:B------:R-:W-:-:S03]  /*11f10*/  ISETP.NE.AND.EX P0, PT, RZ, UR11, PT, P0 ;  /* 0x0000000bff007c0c */ /* 0x000fc6000bf05300 */
[----:B------:R-:W-:Y:S02]  /*11f20*/  IMAD R5, R11, UR9, R2 ;  /* 0x000000090b057c24 */ /* 0x000fe4000f8e0202 */
[----:B------:R-:W-:-:S04]  /*11f30*/  IMAD.MOV.U32 R2, RZ, RZ, R13 ;  /* 0x000000ffff027224 */ /* 0x000fc800078e000d */
[----:B------:R-:W-:Y:S01]  /*11f40*/  IMAD.WIDE.U32 R2, R11, UR8, R2 ;  /* 0x000000080b027c25 */ /* 0x000fe2000f8e0002 */
[----:B------:R-:W-:-:S03]  /*11f50*/  ULDC UR8, c[0x0][0x618] ;  /* 0x0001860000087ab9 */ /* 0x000fc60000000800 */
[----:B------:R-:W-:-:S05]  /*11f60*/  IMAD.IADD R3, R3, 0x1, R5 ;  /* 0x0000000103037824 */ /* 0x000fca00078e0205 */
[--C-:B------:R-:W-:Y:S02]  /*11f70*/  SHF.R.U64 R10, R2, UR8, R3.reuse ;  /* 0x00000008020a7c19 */ /* 0x100fe40008001203 */
[----:B------:R-:W-:Y:S01]  /*11f80*/  SHF.R.U32.HI R3, RZ, UR8, R3 ;  /* 0x00000008ff037c19 */ /* 0x000fe20008011603 */
[----:B------:R-:W-:-:S03]  /*11f90*/  ULDC UR8, c[0x0][0x608] ;  /* 0x0001820000087ab9 */ /* 0x000fc60000000800 */
[--C-:B------:R-:W-:Y:S02]  /*11fa0*/  SHF.R.U64 R12, R10, UR8, R3.reuse ;  /* 0x000000080a0c7c19 */ /* 0x100fe40008001203 */
[----:B------:R-:W-:Y:S01]  /*11fb0*/  SHF.R.U32.HI R3, RZ, UR8, R3 ;  /* 0x00000008ff037c19 */ /* 0x000fe20008011603 */
[----:B------:R-:W-:-:S03]  /*11fc0*/  ULDC UR8, c[0x0][0x658] ;  /* 0x0001960000087ab9 */ /* 0x000fc60000000800 */
[--C-:B------:R-:W-:Y:S02]  /*11fd0*/  SHF.R.U64 R11, R12, UR8, R3.reuse ;  /* 0x000000080c0b7c19 */ /* 0x100fe40008001203 */
[----:B------:R-:W-:-:S03]  /*11fe0*/  SHF.R.U32.HI R13, RZ, UR8, R3 ;  /* 0x00000008ff0d7c19 */ /* 0x000fc60008011603 */
[----:B------:R-:W-:Y:S02]  /*11ff0*/  IMAD.MOV.U32 R2, RZ, RZ, R11 ;  /* 0x000000ffff027224 */ /* 0x000fe400078e000b */
[----:B------:R-:W-:Y:S01]  /*12000*/  IMAD.MOV.U32 R3, RZ, RZ, R13 ;  /* 0x000000ffff037224 */ /* 0x000fe200078e000d */
[----:B------:R-:W-:Y:S06]  /*12010*/  @!P0 BRA `(.L_x_567) ;  /* 0x0000000000288947 */ /* 0x000fec0003800000 */
        /* <DEDUP_REMOVED lines=10> */
.L_x_567:
[----:B------:R-:W-:Y:S01]  /*120c0*/  ULDC UR8, c[0x0][0x648] ;  /* 0x0001920000087ab9 */ /* 0x000fe20000000800 */
[----:B------:R-:W-:Y:S01]  /*120d0*/  LOP3.LUT R12, R12, UR7, RZ, 0xc0, !PT ;  /* 0x000000070c0c7c12 */ /* 0x000fe2000f8ec0ff */
[----:B------:R-:W-:Y:S01]  /*120e0*/  UISETP.NE.AND UP0, UPT, UR46, URZ, UPT ;  /* 0x0000003f2e00728c */ /* 0x000fe2000bf05270 */
[----:B------:R-:W-:Y:S01]  /*120f0*/  SHF.R.U64 R3, R2, UR8, R3 ;  /* 0x0000000802037c19 */ /* 0x000fe20008001203 */
[----:B------:R-:W-:Y:S01]  /*12100*/  ULDC UR8, c[0x0][0x638] ;  /* 0x00018e0000087ab9 */ /* 0x000fe20000000800 */
[----:B------:R-:W-:-:S03]  /*12110*/  IMAD.MOV.U32 R4, RZ, RZ, 0x1 ;  /* 0x00000001ff047424 */ /* 0x000fc600078e00ff */
[----:B------:R-:W-:Y:S01]  /*12120*/  IMAD.MOV R2, RZ, RZ, -R3 ;  /* 0x000000ffff027224 */ /* 0x000fe200078e0a03 */
[----:B------:R-:W-:Y:S01]  /*12130*/  PLOP3.LUT P0, PT, PT, PT, UP0, 0x40, 0x0 ;  /* 0x000000000000781c */ /* 0x000fe20003f0e808 */
[----:B------:R-:W-:Y:S01]  /*12140*/  IMAD R12, R3, UR5, R12 ;  /* 0x00000005030c7c24 */ /* 0x000fe2000f8e020c */
[----:B------:R-:W-:Y:S01]  /*12150*/  PLOP3.LUT P1, PT, PT, PT, UP0, 0x40, 0x0 ;  /* 0x000000000000781c */ /* 0x000fe20003f2e808 */
[----:B------:R-:W-:Y:S01]  /*12160*/  IMAD R11, R2, UR8, R11 ;  /* 0x00000008020b7c24 */ /* 0x000fe2000f8e020b */
[----:B------:R-:W-:Y:S01]  /*12170*/  ULDC UR8, c[0x0][0x610] ;  /* 0x0001840000087ab9 */ /* 0x000fe20000000800 */
[----:B------:R-:W-:Y:S01]  /*12180*/  LOP3.LUT R2, R10, UR4, RZ, 0xc0, !PT ;  /* 0x000000040a027c12 */ /* 0x000fe2000f8ec0ff */
[----:B------:R-:W-:Y:S01]  /*12190*/  IMAD R7, R12, UR8, R7 ;  /* 0x000000080c077c24 */ /* 0x000fe2000f8e0207 */
[----:B------:R-:W-:-:S03]  /*121a0*/  ULDC UR8, c[0x0][0x600] ;  /* 0x0001800000087ab9 */ /* 0x000fc60000000800 */
[----:B------:R-:W-:-:S05]  /*121b0*/  IMAD R2, R11, UR8, R2 ;  /* 0x000000080b027c24 */ /* 0x000fca000f8e0202 */
[----:B------:R-:W-:Y:S02]  /*121c0*/  SEL R3, R2, R7, P0 ;  /* 0x0000000702037207 */ /* 0x000fe40000000000 */
[----:B------:R-:W-:-:S07]  /*121d0*/  SEL R2, R7, R2, P1 ;  /* 0x0000000207027207 */ /* 0x000fce0000800000 */
.L_x_565:
[----:B------:R-:W-:Y:S05]  /*121e0*/  BSYNC B1 ;  /* 0x0000000000017941 */ /* 0x000fea0003800000 */
.L_x_564:
[----:B------:R-:W-:-:S13]  /*121f0*/  LOP3.LUT P0, RZ, R4, 0xff, RZ, 0xc0, !PT ;  /* 0x000000ff04ff7812 */ /* 0x000fda000780c0ff */
[----:B------:R-:W-:Y:S05]  /*12200*/  @P0 BRA `(.L_x_568) ;  /* 0xfffffff400080947 */ /* 0x000fea000383ffff */
[----:B------:R-:W-:Y:S05]  /*12210*/  BSYNC B0 ;  /* 0x0000000000007941 */ /* 0x000fea0003800000 */
.L_x_557:
[----:B------:R-:W-:-:S03]  /*12220*/  UMOV UR8, 0xffffffff ;  /* 0xffffffff00087882 */ /* 0x000fc60000000000 */
[----:B------:R-:W-:Y:S05]  /*12230*/  BRA.DIV UR8, `(.L_x_569) ;  /* 0x0000000a08807947 */ /* 0x000fea000b800000 */
[----:B------:R-:W-:-:S13]  /*12240*/  ELECT P6, URZ, PT ;  /* 0x00000000003f782f */ /* 0x000fda00038c0000 */
.L_x_593:
[----:B------:R-:W-:Y:S04]  /*12250*/  BSSY B0, `(.L_x_570) ;  /* 0x0000086000007945 */ /* 0x000fe80003800000 */
[----:B------:R-:W-:Y:S05]  /*12260*/  @!P6 BRA `(.L_x_571) ;  /* 0x000000080010e947 */ /* 0x000fea0003800000 */
[----:B------:R-:W-:-:S04]  /*12270*/  ULOP3.LUT UR8, UR40, 0x2, URZ, 0xfc, !UPT ;  /* 0x0000000228087892 */ /* 0x000fc8000f8efc3f */
[----:B------:R-:W-:-:S06]  /*12280*/  UISETP.NE.AND UP0, UPT, UR8, 0x3, UPT ;  /* 0x000000030800788c */ /* 0x000fcc000bf05270 */
[----:B------:R-:W-:-:S13]  /*12290*/  PLOP3.LUT P0, PT, PT, PT, UP0, 0x80, 0x0 ;  /* 0x000000000000781c */ /* 0x000fda0003f0f008 */
[----:B------:R-:W-:Y:S05]  /*122a0*/  @!P0 BRA `(.L_x_572) ;  /* 0x0000000000048947 */ /* 0x000fea0003800000 */
[----:B------:R-:W-:Y:S01]  /*122b0*/  BPT.TRAP 0x1 ;  /* 0x000000040000795c */ /* 0x000fe20000300000 */
.L_x_572:
[----:B------:R-:W0:Y:S01]  /*122c0*/  S2R R3, SR_CgaCtaId ;  /* 0x0000000000037919 */ /* 0x000e220000008800 */
[----:B------:R-:W-:-:S04]  /*122d0*/  MOV R2, 0x400 ;  /* 0x0000040000027802 */ /* 0x000fc80000000f00 */
[----:B0-----:R-:W-:Y:S02]  /*122e0*/  LEA R3, R3, R2, 0x18 ;  /* 0x0000000203037211 */ /* 0x001fe400078ec0ff */
[----:B------:R-:W-:-:S03]  /*122f0*/  SHF.L.U32 R2, R0, 0x1f, RZ ;  /* 0x0000001f00027819 */ /* 0x000fc600000006ff */
[----:B------:R-:W-:-:S04]  /*12300*/  VIADD R3, R3, 0x70 ;  /* 0x0000007003037836 */ /* 0x000fc80000000000 */
[----:B------:R-:W-:-:S04]  /*12310*/  IMAD R5, R6, 0x8, R3 ;  /* 0x0000000806057824 */ /* 0x000fc800078e0203 */
[----:B------:R-:W0:Y:S02]  /*12320*/  SYNCS.PHASECHK.TRANS64.TRYWAIT P0, [R5+URZ], R2 ;  /* 0x00000002050075a7 */ /* 0x000e24000800017f */
[----:B0-----:R-:W-:Y:S05]  /*12330*/  @!P0 BRA `(.L_x_573) ;  /* 0x0000000800608947 */ /* 0x001fea0003800000 */
.L_x_594:
[----:B------:R-:W-:-:S05]  /*12340*/  VIADD R6, R6, 0x1 ;  /* 0x0000000106067836 */ /* 0x000fca0000000000 */
[----:B------:R-:W-:-:S04]  /*12350*/  ISETP.NE.AND P0, PT, R6, 0xe, PT ;  /* 0x0000000e0600780c */ /* 0x000fc80003f05270 */
[----:B0-----:R-:W-:Y:S02]  /*12360*/  SEL R5, RZ, 0x1, P0 ;  /* 0x00000001ff057807 */ /* 0x001fe40000000000 */
[----:B------:R-:W-:Y:S02]  /*12370*/  SEL R6, R6, RZ, P0 ;  /* 0x000000ff06067207 */ /* 0x000fe40000000000 */
[----:B------:R-:W-:-:S03]  /*12380*/  LOP3.LUT R5, R0, R5, RZ, 0x3c, !PT ;  /* 0x0000000500057212 */ /* 0x000fc600078e3cff */
[----:B------:R-:W-:Y:S01]  /*12390*/  IMAD R7, R6, 0x8, R3 ;  /* 0x0000000806077824 */ /* 0x000fe200078e0203 */
[----:B------:R-:W-:-:S04]  /*123a0*/  SHF.L.U32 R0, R5, 0x1f, RZ ;  /* 0x0000001f05007819 */ /* 0x000fc800000006ff */
[----:B------:R-:W0:Y:S02]  /*123b0*/  SYNCS.PHASECHK.TRANS64.TRYWAIT P0, [R7+URZ], R0 ;  /* 0x00000000070075a7 */ /* 0x000e24000800017f */
[----:B0-----:R-:W-:Y:S05]  /*123c0*/  @!P0 BRA `(.L_x_574) ;  /* 0x0000000800508947 */ /* 0x001fea0003800000 */
.L_x_595:
[----:B0-----:R-:W-:-:S05]  /*123d0*/  VIADD R0, R6, 0x1 ;  /* 0x0000000106007836 */ /* 0x001fca0000000000 */
[----:B------:R-:W-:-:S04]  /*123e0*/  ISETP.NE.AND P0, PT, R0, 0xe, PT ;  /* 0x0000000e0000780c */ /* 0x000fc80003f05270 */
[----:B------:R-:W-:Y:S02]  /*123f0*/  SEL R2, RZ, 0x1, P0 ;  /* 0x00000001ff027807 */ /* 0x000fe40000000000 */
[----:B------:R-:W-:Y:S02]  /*12400*/  SEL R4, R0, RZ, P0 ;  /* 0x000000ff00047207 */ /* 0x000fe40000000000 */
[----:B------:R-:W-:-:S03]  /*12410*/  LOP3.LUT R5, R5, R2, RZ, 0x3c, !PT ;  /* 0x0000000205057212 */ /* 0x000fc600078e3cff */
[----:B------:R-:W-:Y:S01]  /*12420*/  IMAD R7, R4, 0x8, R3 ;  /* 0x0000000804077824 */ /* 0x000fe200078e0203 */
[----:B------:R-:W-:-:S04]  /*12430*/  SHF.L.U32 R0, R5, 0x1f, RZ ;  /* 0x0000001f05007819 */ /* 0x000fc800000006ff */
[----:B------:R-:W0:Y:S02]  /*12440*/  SYNCS.PHASECHK.TRANS64.TRYWAIT P0, [R7+URZ], R0 ;  /* 0x00000000070075a7 */ /* 0x000e24000800017f */
[----:B0-----:R-:W-:Y:S05]  /*12450*/  @!P0 BRA `(.L_x_575) ;  /* 0x0000000800408947 */ /* 0x001fea0003800000 */
.L_x_596:
        /* <DEDUP_REMOVED lines=9> */
.L_x_597:
        /* <DEDUP_REMOVED lines=9> */
.L_x_598:
        /* <DEDUP_REMOVED lines=9> */
.L_x_599:
        /* <DEDUP_REMOVED lines=9> */
.L_x_600:
        /* <DEDUP_REMOVED lines=9> */
.L_x_601:
        /* <DEDUP_REMOVED lines=9> */
.L_x_602:
        /* <DEDUP_REMOVED lines=9> */
.L_x_603:
        /* <DEDUP_REMOVED lines=9> */
.L_x_604:
        /* <DEDUP_REMOVED lines=9> */
.L_x_605:
        /* <DEDUP_REMOVED lines=9> */
.L_x_606:
[----:B0-----:R-:W-:-:S05]  /*12a00*/  VIADD R0, R4, 0x1 ;  /* 0x0000000104007836 */ /* 0x001fca0000000000 */
[----:B------:R-:W-:-:S04]  /*12a10*/  ISETP.NE.AND P0, PT, R0, 0xe, PT ;  /* 0x0000000e0000780c */ /* 0x000fc80003f05270 */
[----:B------:R-:W-:Y:S02]  /*12a20*/  SEL R2, RZ, 0x1, P0 ;  /* 0x00000001ff027807 */ /* 0x000fe40000000000 */
[----:B------:R-:W-:Y:S02]  /*12a30*/  SEL R0, R0, RZ, P0 ;  /* 0x000000ff00007207 */ /* 0x000fe40000000000 */
[----:B------:R-:W-:-:S03]  /*12a40*/  LOP3.LUT R2, R5, R2, RZ, 0x3c, !PT ;  /* 0x0000000205027212 */ /* 0x000fc600078e3cff */
[----:B------:R-:W-:Y:S01]  /*12a50*/  IMAD R3, R0, 0x8, R3 ;  /* 0x0000000800037824 */ /* 0x000fe200078e0203 */
[----:B------:R-:W-:-:S07]  /*12a60*/  SHF.L.U32 R0, R2, 0x1f, RZ ;  /* 0x0000001f02007819 */ /* 0x000fce00000006ff */
.L_x_586:
[----:B0-----:R0:W1:Y:S02]  /*12a70*/  SYNCS.PHASECHK.TRANS64.TRYWAIT P0, [R3+URZ], R0 ;  /* 0x00000000030075a7 */ /* 0x001064000800017f */
[----:B-1----:R-:W-:Y:S05]  /*12a80*/  @!P0 NANOSLEEP.SYNCS 0x989680 ;  /* 0x009896800000895d */ /* 0x002fea0003900000 */
[----:B------:R-:W1:Y:S02]  /*12a90*/  @!P0 SYNCS.PHASECHK.TRANS64 P0, [R3+URZ], R0 ;  /* 0x00000000030085a7 */ /* 0x000e64000800007f */
[----:B-1----:R-:W-:Y:S05]  /*12aa0*/  @!P0 BRA `(.L_x_586) ;  /* 0xfffffffc00f08947 */ /* 0x002fea000383ffff */
.L_x_571:
[----:B------:R-:W-:Y:S05]  /*12ab0*/  BSYNC B0 ;  /* 0x0000000000007941 */ /* 0x000fea0003800000 */
.L_x_570:
[----:B------:R-:W-:Y:S05]  /*12ac0*/  EXIT ;  /* 0x000000000000794d */ /* 0x000fea0003800000 */
.L_x_22:
[----:B--2---:R2:W3:Y:S02]  /*12ad0*/  SYNCS.PHASECHK.TRANS64.TRYWAIT P1, [R3+URZ], R2 ;  /* 0x00000002030075a7 */ /* 0x0044e4000802017f */
[----:B---3--:R-:W-:Y:S05]  /*12ae0*/  @!P1 NANOSLEEP.SYNCS 0x989680 ;  /* 0x009896800000995d */ /* 0x008fea0003900000 */
[----:B------:R-:W3:Y:S02]  /*12af0*/  @!P1 SYNCS.PHASECHK.TRANS64 P1, [R3+URZ], R2 ;  /* 0x00000002030095a7 */ /* 0x000ee4000802007f */
[----:B---3--:R-:W-:Y:S05]  /*12b00*/  @!P1 BRA `(.L_x_22) ;  /* 0xfffffffc00f09947 */ /* 0x008fea000383ffff */
[----:B------:R-:W-:Y:S05]  /*12b10*/  BRA `(.L_x_21) ;  /* 0xfffffeec00607947 */ /* 0x000fea000383ffff */
.L_x_27:
[----:B-1----:R1:W2:Y:S02]  /*12b20*/  SYNCS.PHASECHK.TRANS64.TRYWAIT P1, [R5+URZ], R6 ;  /* 0x00000006050075a7 */ /* 0x0022a4000802017f */
[----:B--2---:R-:W-:Y:S05]  /*12b30*/  @!P1 NANOSLEEP.SYNCS 0x989680 ;  /* 0x009896800000995d */ /* 0x004fea0003900000 */
[----:B------:R-:W2:Y:S02]  /*12b40*/  @!P1 SYNCS.PHASECHK.TRANS64 P1, [R5+URZ], R6 ;  /* 0x00000006050095a7 */ /* 0x000ea4000802007f */
[----:B--2---:R-:W-:Y:S05]  /*12b50*/  @!P1 BRA `(.L_x_27) ;  /* 0xfffffffc00f09947 */ /* 0x004fea000383ffff */
[----:B------:R-:W-:Y:S05]  /*12b60*/  BRA `(.L_x_26) ;  /* 0xfffffef400047947 */ /* 0x000fea000383ffff */
.L_x_558:
[----:B------:R-:W-:Y:S01]  /*12b70*/  BSSY B1, `(.L_x_587) ;  /* 0x0000006000017945 */ /* 0x000fe20003800000 */
[----:B------:R-:W-:-:S07]  /*12b80*/  IMAD.MOV.U32 R15, RZ, RZ, -0x1 ;  /* 0xffffffffff0f7424 */ /* 0x000fce00078e00ff */
[----:B------:R-:W-:Y:S05]  /*12b90*/  WARPSYNC.COLLECTIVE R15, `(.L_x_588) ;  /* 0x000000000f0c7348 */ /* 0x000fea0003c00000 */
[----:B------:R-:W-:Y:S02]  /*12ba0*/  ELECT P6, UR62, PT ;  /* 0x00000000003e782f */ /* 0x000fe400038c0000 */
[----:B------:R-:W-:Y:S01]  /*12bb0*/  MOV R14, UR62 ;  /* 0x0000003e000e7c02 */ /* 0x000fe20008000f00 */
[----:B------:R-:W-:Y:S10]  /*12bc0*/  ENDCOLLECTIVE ;  /* 0x000000000000791b */ /* 0x000ff40003800000 */
.L_x_588:
[----:B------:R-:W-:Y:S05]  /*12bd0*/  BSYNC B1 ;  /* 0x0000000000017941 */ /* 0x000fea0003800000 */
.L_x_587:
[----:B------:R-:W-:Y:S05]  /*12be0*/  BRA `(.L_x_589) ;  /* 0xffffffe8009c7947 */ /* 0x000fea000383ffff */
.L_x_561:
[----:B0-----:R0:W2:Y:S02]  /*12bf0*/  SYNCS.PHASECHK.TRANS64.TRYWAIT P0, [R10+URZ+0x70], R5 ;  /* 0x000070050a0075a7 */ /* 0x0010a4000800017f */
[----:B--2---:R-:W-:Y:S05]  /*12c00*/  @!P0 NANOSLEEP.SYNCS 0x989680 ;  /* 0x009896800000895d */ /* 0x004fea0003900000 */
[----:B------:R-:W2:Y:S02]  /*12c10*/  @!P0 SYNCS.PHASECHK.TRANS64 P0, [R10+URZ+0x70], R5 ;  /* 0x000070050a0085a7 */ /* 0x000ea4000800007f */
[----:B--2---:R-:W-:Y:S05]  /*12c20*/  @!P0 BRA `(.L_x_561) ;  /* 0xfffffffc00f08947 */ /* 0x004fea000383ffff */
[----:B------:R-:W-:Y:S05]  /*12c30*/  BRA `(.L_x_590) ;  /* 0xffffffe800dc7947 */ /* 0x000fea000383ffff */
.L_x_569:
[----:B------:R-:W-:Y:S01]  /*12c40*/  BSSY B0, `(.L_x_591) ;  /* 0x0000006000007945 */ /* 0x000fe20003800000 */
[----:B------:R-:W-:-:S07]  /*12c50*/  IMAD.MOV.U32 R15, RZ, RZ, -0x1 ;  /* 0xffffffffff0f7424 */ /* 0x000fce00078e00ff */
[----:B------:R-:W-:Y:S05]  /*12c60*/  WARPSYNC.COLLECTIVE R15, `(.L_x_592) ;  /* 0x000000000f0c7348 */ /* 0x000fea0003c00000 */
[----:B------:R-:W-:Y:S02]  /*12c70*/  ELECT P6, UR62, PT ;  /* 0x00000000003e782f */ /* 0x000fe400038c0000 */
[----:B------:R-:W-:Y:S01]  /*12c80*/  MOV R14, UR62 ;  /* 0x0000003e000e7c02 */ /* 0x000fe20008000f00 */
[----:B------:R-:W-:Y:S10]  /*12c90*/  ENDCOLLECTIVE ;  /* 0x000000000000791b */ /* 0x000ff40003800000 */
.L_x_592:
[----:B------:R-:W-:Y:S05]  /*12ca0*/  BSYNC B0 ;  /* 0x0000000000007941 */ /* 0x000fea0003800000 */
.L_x_591:
[----:B------:R-:W-:Y:S05]  /*12cb0*/  BRA `(.L_x_593) ;  /* 0xfffffff400647947 */ /* 0x000fea000383ffff */
.L_x_573:
[----:B0-----:R0:W1:Y:S02]  /*12cc0*/  SYNCS.PHASECHK.TRANS64.TRYWAIT P0, [R5+URZ], R2 ;  /* 0x00000002050075a7 */ /* 0x001064000800017f */
[----:B-1----:R-:W-:Y:S05]  /*12cd0*/  @!P0 NANOSLEEP.SYNCS 0x989680 ;  /* 0x009896800000895d */ /* 0x002fea0003900000 */
[----:B------:R-:W1:Y:S02]  /*12ce0*/  @!P0 SYNCS.PHASECHK.TRANS64 P0, [R5+URZ], R2 ;  /* 0x00000002050085a7 */ /* 0x000e64000800007f */
[----:B-1----:R-:W-:Y:S05]  /*12cf0*/  @!P0 BRA `(.L_x_573) ;  /* 0xfffffffc00f08947 */ /* 0x002fea000383ffff */
[----:B------:R-:W-:Y:S05]  /*12d00*/  BRA `(.L_x_594) ;  /* 0xfffffff4008c7947 */ /* 0x000fea000383ffff */
.L_x_574:
[----:B0-----:R0:W1:Y:S02]  /*12d10*/  SYNCS.PHASECHK.TRANS64.TRYWAIT P0, [R7+URZ], R0 ;  /* 0x00000000070075a7 */ /* 0x001064000800017f */
[----:B-1----:R-:W-:Y:S05]  /*12d20*/  @!P0 NANOSLEEP.SYNCS 0x989680 ;  /* 0x009896800000895d */ /* 0x002fea0003900000 */
[----:B------:R-:W1:Y:S02]  /*12d30*/  @!P0 SYNCS.PHASECHK.TRANS64 P0, [R7+URZ], R0 ;  /* 0x00000000070085a7 */ /* 0x000e64000800007f */
[----:B-1----:R-:W-:Y:S05]  /*12d40*/  @!P0 BRA `(.L_x_574) ;  /* 0xfffffffc00f08947 */ /* 0x002fea000383ffff */
[----:B------:R-:W-:Y:S05]  /*12d50*/  BRA `(.L_x_595) ;  /* 0xfffffff4009c7947 */ /* 0x000fea000383ffff */
.L_x_575:
[----:B0-----:R0:W1:Y:S02]  /*12d60*/  SYNCS.PHASECHK.TRANS64.TRYWAIT P0, [R7+URZ], R0 ;  /* 0x00000000070075a7 */ /* 0x001064000800017f */
[----:B-1----:R-:W-:Y:S05]  /*12d70*/  @!P0 NANOSLEEP.SYNCS 0x989680 ;  /* 0x009896800000895d */ /* 0x002fea0003900000 */
[----:B------:R-:W1:Y:S02]  /*12d80*/  @!P0 SYNCS.PHASECHK.TRANS64 P0, [R7+URZ], R0 ;  /* 0x00000000070085a7 */ /* 0x000e64000800007f */
[----:B-1----:R-:W-:Y:S05]  /*12d90*/  @!P0 BRA `(.L_x_575) ;  /* 0xfffffffc00f08947 */ /* 0x002fea000383ffff */
[----:B------:R-:W-:Y:S05]  /*12da0*/  BRA `(.L_x_596) ;  /* 0xfffffff400ac7947 */ /* 0x000fea000383ffff */
.L_x_576:
[----:B0-----:R0:W1:Y:S02]  /*12db0*/  SYNCS.PHASECHK.TRANS64.TRYWAIT P0, [R7+URZ], R0 ;  /* 0x00000000070075a7 */ /* 0x001064000800017f */
[----:B-1----:R-:W-:Y:S05]  /*12dc0*/  @!P0 NANOSLEEP.SYNCS 0x989680 ;  /* 0x009896800000895d */ /* 0x002fea0003900000 */
[----:B------:R-:W1:Y:S02]  /*12dd0*/  @!P0 SYNCS.PHASECHK.TRANS64 P0, [R7+URZ], R0 ;  /* 0x00000000070085a7 */ /* 0x000e64000800007f */
[----:B-1----:R-:W-:Y:S05]  /*12de0*/  @!P0 BRA `(.L_x_576) ;  /* 0xfffffffc00f08947 */ /* 0x002fea000383ffff */
[----:B------:R-:W-:Y:S05]  /*12df0*/  BRA `(.L_x_597) ;  /* 0xfffffff400bc7947 */ /* 0x000fea000383ffff */
.L_x_577:
[----:B0-----:R0:W1:Y:S02]  /*12e00*/  SYNCS.PHASECHK.TRANS64.TRYWAIT P0, [R7+URZ], R0 ;  /* 0x00000000070075a7 */ /* 0x001064000800017f */
[----:B-1----:R-:W-:Y:S05]  /*12e10*/  @!P0 NANOSLEEP.SYNCS 0x989680 ;  /* 0x009896800000895d */ /* 0x002fea0003900000 */
[----:B------:R-:W1:Y:S02]  /*12e20*/  @!P0 SYNCS.PHASECHK.TRANS64 P0, [R7+URZ], R0 ;  /* 0x00000000070085a7 */ /* 0x000e64000800007f */
[----:B-1----:R-:W-:Y:S05]  /*12e30*/  @!P0 BRA `(.L_x_577) ;  /* 0xfffffffc00f08947 */ /* 0x002fea000383ffff */
[----:B------:R-:W-:Y:S05]  /*12e40*/  BRA `(.L_x_598) ;  /* 0xfffffff400cc7947 */ /* 0x000fea000383ffff */
.L_x_578:
[----:B0-----:R0:W1:Y:S02]  /*12e50*/  SYNCS.PHASECHK.TRANS64.TRYWAIT P0, [R7+URZ], R0 ;  /* 0x00000000070075a7 */ /* 0x001064000800017f */
[----:B-1----:R-:W-:Y:S05]  /*12e60*/  @!P0 NANOSLEEP.SYNCS 0x989680 ;  /* 0x009896800000895d */ /* 0x002fea0003900000 */
[----:B------:R-:W1:Y:S02]  /*12e70*/  @!P0 SYNCS.PHASECHK.TRANS64 P0, [R7+URZ], R0 ;  /* 0x00000000070085a7 */ /* 0x000e64000800007f */
[----:B-1----:R-:W-:Y:S05]  /*12e80*/  @!P0 BRA `(.L_x_578) ;  /* 0xfffffffc00f08947 */ /* 0x002fea000383ffff */
[----:B------:R-:W-:Y:S05]  /*12e90*/  BRA `(.L_x_599) ;  /* 0xfffffff400dc7947 */ /* 0x000fea000383ffff */
.L_x_579:
[----:B0-----:R0:W1:Y:S02]  /*12ea0*/  SYNCS.PHASECHK.TRANS64.TRYWAIT P0, [R7+URZ], R0 ;  /* 0x00000000070075a7 */ /* 0x001064000800017f */
[----:B-1----:R-:W-:Y:S05]  /*12eb0*/  @!P0 NANOSLEEP.SYNCS 0x989680 ;  /* 0x009896800000895d */ /* 0x002fea0003900000 */
[----:B------:R-:W1:Y:S02]  /*12ec0*/  @!P0 SYNCS.PHASECHK.TRANS64 P0, [R7+URZ], R0 ;  /* 0x00000000070085a7 */ /* 0x000e64000800007f */
[----:B-1----:R-:W-:Y:S05]  /*12ed0*/  @!P0 BRA `(.L_x_579) ;  /* 0xfffffffc00f08947 */ /* 0x002fea000383ffff */
[----:B------:R-:W-:Y:S05]  /*12ee0*/  BRA `(.L_x_600) ;  /* 0xfffffff400ec7947 */ /* 0x000fea000383ffff */
.L_x_580:
[----:B0-----:R0:W1:Y:S02]  /*12ef0*/  SYNCS.PHASECHK.TRANS64.TRYWAIT P0, [R7+URZ], R0 ;  /* 0x00000000070075a7 */ /* 0x001064000800017f */
[----:B-1----:R-:W-:Y:S05]  /*12f00*/  @!P0 NANOSLEEP.SYNCS 0x989680 ;  /* 0x009896800000895d */ /* 0x002fea0003900000 */
[----:B------:R-:W1:Y:S02]  /*12f10*/  @!P0 SYNCS.PHASECHK.TRANS64 P0, [R7+URZ], R0 ;  /* 0x00000000070085a7 */ /* 0x000e64000800007f */
[----:B-1----:R-:W-:Y:S05]  /*12f20*/  @!P0 BRA `(.L_x_580) ;  /* 0xfffffffc00f08947 */ /* 0x002fea000383ffff */
[----:B------:R-:W-:Y:S05]  /*12f30*/  BRA `(.L_x_601) ;  /* 0xfffffff400fc7947 */ /* 0x000fea000383ffff */
.L_x_581:
[----:B0-----:R0:W1:Y:S02]  /*12f40*/  SYNCS.PHASECHK.TRANS64.TRYWAIT P0, [R7+URZ], R0 ;  /* 0x00000000070075a7 */ /* 0x001064000800017f */
[----:B-1----:R-:W-:Y:S05]  /*12f50*/  @!P0 NANOSLEEP.SYNCS 0x989680 ;  /* 0x009896800000895d */ /* 0x002fea0003900000 */
[----:B------:R-:W1:Y:S02]  /*12f60*/  @!P0 SYNCS.PHASECHK.TRANS64 P0, [R7+URZ], R0 ;  /* 0x00000000070085a7 */ /* 0x000e64000800007f */
[----:B-1----:R-:W-:Y:S05]  /*12f70*/  @!P0 BRA `(.L_x_581) ;  /* 0xfffffffc00f08947 */ /* 0x002fea000383ffff */
[----:B------:R-:W-:Y:S05]  /*12f80*/  BRA `(.L_x_602) ;  /* 0xfffffff8000c7947 */ /* 0x000fea000383ffff */
.L_x_582:
[----:B0-----:R0:W1:Y:S02]  /*12f90*/  SYNCS.PHASECHK.TRANS64.TRYWAIT P0, [R7+URZ], R0 ;  /* 0x00000000070075a7 */ /* 0x001064000800017f */
[----:B-1----:R-:W-:Y:S05]  /*12fa0*/  @!P0 NANOSLEEP.SYNCS 0x989680 ;  /* 0x009896800000895d */ /* 0x002fea0003900000 */
[----:B------:R-:W1:Y:S02]  /*12fb0*/  @!P0 SYNCS.PHASECHK.TRANS64 P0, [R7+URZ], R0 ;  /* 0x00000000070085a7 */ /* 0x000e64000800007f */
[----:B-1----:R-:W-:Y:S05]  /*12fc0*/  @!P0 BRA `(.L_x_582) ;  /* 0xfffffffc00f08947 */ /* 0x002fea000383ffff */
[----:B------:R-:W-:Y:S05]  /*12fd0*/  BRA `(.L_x_603) ;  /* 0xfffffff8001c7947 */ /* 0x000fea000383ffff */
.L_x_583:
[----:B0-----:R0:W1:Y:S02]  /*12fe0*/  SYNCS.PHASECHK.TRANS64.TRYWAIT P0, [R7+URZ], R0 ;  /* 0x00000000070075a7 */ /* 0x001064000800017f */
[----:B-1----:R-:W-:Y:S05]  /*12ff0*/  @!P0 NANOSLEEP.SYNCS 0x989680 ;  /* 0x009896800000895d */ /* 0x002fea0003900000 */
[----:B------:R-:W1:Y:S02]  /*13000*/  @!P0 SYNCS.PHASECHK.TRANS64 P0, [R7+URZ], R0 ;  /* 0x00000000070085a7 */ /* 0x000e64000800007f */
[----:B-1----:R-:W-:Y:S05]  /*13010*/  @!P0 BRA `(.L_x_583) ;  /* 0xfffffffc00f08947 */ /* 0x002fea000383ffff */
[----:B------:R-:W-:Y:S05]  /*13020*/  BRA `(.L_x_604) ;  /* 0xfffffff8002c7947 */ /* 0x000fea000383ffff */
.L_x_584:
[----:B0-----:R0:W1:Y:S02]  /*13030*/  SYNCS.PHASECHK.TRANS64.TRYWAIT P0, [R7+URZ], R0 ;  /* 0x00000000070075a7 */ /* 0x001064000800017f */
[----:B-1----:R-:W-:Y:S05]  /*13040*/  @!P0 NANOSLEEP.SYNCS 0x989680 ;  /* 0x009896800000895d */ /* 0x002fea0003900000 */
[----:B------:R-:W1:Y:S02]  /*13050*/  @!P0 SYNCS.PHASECHK.TRANS64 P0, [R7+URZ], R0 ;  /* 0x00000000070085a7 */ /* 0x000e64000800007f */
[----:B-1----:R-:W-:Y:S05]  /*13060*/  @!P0 BRA `(.L_x_584) ;  /* 0xfffffffc00f08947 */ /* 0x002fea000383ffff */
[----:B------:R-:W-:Y:S05]  /*13070*/  BRA `(.L_x_605) ;  /* 0xfffffff8003c7947 */ /* 0x000fea000383ffff */
.L_x_585:
[----:B0-----:R0:W1:Y:S02]  /*13080*/  SYNCS.PHASECHK.TRANS64.TRYWAIT P0, [R7+URZ], R0 ;  /* 0x00000000070075a7 */ /* 0x001064000800017f */
[----:B-1----:R-:W-:Y:S05]  /*13090*/  @!P0 NANOSLEEP.SYNCS 0x989680 ;  /* 0x009896800000895d */ /* 0x002fea0003900000 */
[----:B------:R-:W1:Y:S02]  /*130a0*/  @!P0 SYNCS.PHASECHK.TRANS64 P0, [R7+URZ], R0 ;  /* 0x00000000070085a7 */ /* 0x000e64000800007f */
[----:B-1----:R-:W-:Y:S05]  /*130b0*/  @!P0 BRA `(.L_x_585) ;  /* 0xfffffffc00f08947 */ /* 0x002fea000383ffff */
[----:B------:R-:W-:Y:S05]  /*130c0*/  BRA `(.L_x_606) ;  /* 0xfffffff8004c7947 */ /* 0x000fea000383ffff */
.L_x_607:
[----:B------:R-:W-:-:S00]  /*130d0*/  BRA `(.L_x_607) ;  /* 0xfffffffc00fc7947 */ /* 0x000fc0000383ffff */
[----:B------:R-:W-:-:S00]  /*130e0*/  NOP ;  /* 0x0000000000007918 */ /* 0x000fc00000000000 */
        /* <DEDUP_REMOVED lines=9> */
.L_x_608:


//--------------------- .nv.global.init           --------------------------
	.section	.nv.global.init,"aw",@progbits
.nv.global.init:
	.type		$str$22,@object
	.size		$str$22,($str$23 - $str$22)
$str$22:
        /*0000*/ 	.byte	0x6b, 0x5f, 0x74, 0x69, 0x6c, 0x65, 0x5f, 0x63, 0x6f, 0x75, 0x6e, 0x74, 0x20, 0x3e, 0x3d, 0x20
        /*0010*/ 	.byte	0x31, 0x00
	.type		$str$23,@object
	.size		$str$23,(__unnamed_1 - $str$23)
$str$23:
        /*0012*/ 	.byte	0x2f, 0x74, 0x6d, 0x70, 0x2f, 0x63, 0x75, 0x74, 0x6c, 0x61, 0x73, 0x73, 0x5f, 0x73, 0x77, 0x65
        /*0022*/ 	.byte	0x65, 0x70, 0x5f, 0x73, 0x72, 0x63, 0x2f, 0x69, 0x6e, 0x63, 0x6c, 0x75, 0x64, 0x65, 0x2f, 0x63
        /*0032*/ 	.byte	0x75, 0x74, 0x6c, 0x61, 0x73, 0x73, 0x2f, 0x67, 0x65, 0x6d, 0x6d, 0x2f, 0x63, 0x6f, 0x6c, 0x6c
        /*0042*/ 	.byte	0x65, 0x63, 0x74, 0x69, 0x76, 0x65, 0x2f, 0x73, 0x6d, 0x39, 0x30, 0x5f, 0x6d, 0x6d, 0x61, 0x5f
        /*0052*/ 	.byte	0x74, 0x6d, 0x61, 0x5f, 0x67, 0x6d, 0x6d, 0x61, 0x5f, 0x73, 0x73, 0x5f, 0x77, 0x61, 0x72, 0x70
        /*0062*/ 	.byte	0x73, 0x70, 0x65, 0x63, 0x69, 0x61, 0x6c, 0x69, 0x7a, 0x65, 0x64, 0x2e, 0x68, 0x70, 0x70, 0x00
	.type		__unnamed_1,@object
	.size		__unnamed_1,(.L_0 - __unnamed_1)
__unnamed_1:
        /* <DEDUP_REMOVED lines=174> */
        /*0b52*/ 	.byte	0x6e, 0x74, 0x69, 0x74, 0x79, 0x5d, 0x00
.L_0:


//--------------------- .nv.shared._ZN7cutlass13device_kernelINS_4gemm6kernel13GemmUniversalIN4cute5tupleIJiiiiEEENS1_10collective13CollectiveMmaINS1_34MainloopSm90TmaGmmaWarpSpecializedILi14ENS5_IJNS4_1CILi4EEESB_NSA_ILi1EEEEEENS1_35KernelTmaWarpSpecializedCooperativeEEENS5_IJNSA_ILi256EEESG_NSA_ILi32EEEEEEaNS5_IJlSC_lEEEaSJ_NS4_8TiledMMAINS4_8MMA_AtomIJNS4_4SM904GMMA27MMA_64x256x32_S32S8S8_SS_TNEEEENS4_6LayoutINS5_IJNSA_ILi2EEESC_SC_EEENS5_IJSC_NSA_ILi0EEEST_EEEEENS5_IJNS4_10UnderscoreESW_SW_EEEEENS4_23SM90_TMA_LOAD_MULTICASTENS4_14ComposedLayoutINS4_7SwizzleILi1ELi4ELi3EEENS4_18smem_ptr_flag_bitsILi8EEENSQ_INS5_IJNSA_ILi8EEESH_EEENS5_IJSH_SC_EEEEEEEvNS4_8identityESZ_S19_vS1A_EENS_8epilogue10collective6detail29Sm90TmaWarpSpecializedAdapterINS1D_15DefaultEpilogueIaSJ_SJ_NS1C_6thread17LinearCombinationIaLi1EiiLNS1H_9ScaleType4KindE0ELNS_15FloatRoundStyleE2EaEENS1_15EpilogueDefaultEEEEEvvEEEEvNT_6ParamsE --------------------------
	.section	.nv.shared._ZN7cutlass13device_kernelINS_4gemm6kernel13GemmUniversalIN4cute5tupleIJiiiiEEENS1_10collective13CollectiveMmaINS1_34MainloopSm90TmaGmmaWarpSpecializedILi14ENS5_IJNS4_1CILi4EEESB_NSA_ILi1EEEEEENS1_35KernelTmaWarpSpecializedCooperativeEEENS5_IJNSA_ILi256EEESG_NSA_ILi32EEEEEEaNS5_IJlSC_lEEEaSJ_NS4_8TiledMMAINS4_8MMA_AtomIJNS4_4SM904GMMA27MMA_64x256x32_S32S8S8_SS_TNEEEENS4_6LayoutINS5_IJNSA_ILi2EEESC_SC_EEENS5_IJSC_NSA_ILi0EEEST_EEEEENS5_IJNS4_10UnderscoreESW_SW_EEEEENS4_23SM90_TMA_LOAD_MULTICASTENS4_14ComposedLayoutINS4_7SwizzleILi1ELi4ELi3EEENS4_18smem_ptr_flag_bitsILi8EEENSQ_INS5_IJNSA_ILi8EEESH_EEENS5_IJSH_SC_EEEEEEEvNS4_8identityESZ_S19_vS1A_EENS_8epilogue10collective6detail29Sm90TmaWarpSpecializedAdapterINS1D_15DefaultEpilogueIaSJ_SJ_NS1C_6thread17LinearCombinationIaLi1EiiLNS1H_9ScaleType4KindE0ELNS_15FloatRoundStyleE2EaEENS1_15EpilogueDefaultEEEEEvvEEEEvNT_6ParamsE,"aw",@nobits
	.sectionflags	@""
	.align	16
	.zero		1024


//--------------------- .nv.shared.reserved.0     --------------------------
	.section	.nv.shared.reserved.0,"aw",@nobits
	.weak		__nv_reservedSMEM_offset_0_alias
	.size		__nv_reservedSMEM_offset_0_alias, 0, 0
	.other		__nv_reservedSMEM_offset_0_alias,@"STO_CUDA_RESERVED_SHARED STV_DEFAULT"
__nv_reservedSMEM_offset_0_alias:
	.zero		0


//--------------------- .nv.global                --------------------------
	.section	.nv.global,"aw",@nobits
.nv.global:
	.type		_ZN40_INTERNAL_386fd5e8_4_k_cu_866dbe7e_162694cute1_E,@object
	.size		_ZN40_INTERNAL_386fd5e8_4_k_cu_866dbe7e_162694cute1_E,(_ZN40_INTERNAL_386fd5e8_4_k_cu_866dbe7e_162694cuda3std3__45__cpo6cbeginE - _ZN40_INTERNAL_386fd5e8_4_k_cu_866dbe7e_162694cute1_E)
_ZN40_INTERNAL_386fd5e8_4_k_cu_866dbe7e_162694cute1_E:
	.zero		1
	.type		_ZN40_INTERNAL_386fd5e8_4_k_cu_866dbe7e_162694cuda3std3__45__cpo6cbeginE,@object
	.size		_ZN40_INTERNAL_386fd5e8_4_k_cu_866dbe7e_162694cuda3std3__45__cpo6cbeginE,(_ZN40_INTERNAL_386fd5e8_4_k_cu_866dbe7e_162694cuda3std3__48in_placeE - _ZN40_INTERNAL_386fd5e8_4_k_cu_866dbe7e_162694cuda3std3__45__cpo6cbeginE)
_ZN40_INTERNAL_386fd5e8_4_k_cu_866dbe7e_162694cuda3std3__45__cpo6cbeginE:
	.zero		1
	.type		_ZN40_INTERNAL_386fd5e8_4_k_cu_866dbe7e_162694cuda3std3__48in_placeE,@object
	.size		_ZN40_INTERNAL_386fd5e8_4_k_cu_866dbe7e_162694cuda3std3__48in_placeE,(_ZN40_INTERNAL_386fd5e8_4_k_cu_866dbe7e_162694cuda3std6ranges3__45__cpo9iter_moveE - _ZN40_INTERNAL_386fd5e8_4_k_cu_866dbe7e_162694cuda3std3__48in_placeE)
_ZN40_INTERNAL_386fd5e8_4_k_cu_866dbe7e_162694cuda3std3__48in_placeE:
	.zero		1
	.type		_ZN40_INTERNAL_386fd5e8_4_k_cu_866dbe7e_162694cuda3std6ranges3__45__cpo9iter_moveE,@object
	.size		_ZN40_INTERNAL_386fd5e8_4_k_cu_866dbe7e_162694cuda3std6ranges3__45__cpo9iter_moveE,(_ZN40_INTERNAL_386fd5e8_4_k_cu_866dbe7e_162694cuda3std3__45__cpo5beginE - _ZN40_INTERNAL_386fd5e8_4_k_cu_866dbe7e_162694cuda3std6ranges3__45__cpo9iter_moveE)
_ZN40_INTERNAL_386fd5e8_4_k_cu_866dbe7e_162694cuda3std6ranges3__45__cpo9iter_moveE:
	.zero		1
	.type		_ZN40_INTERNAL_386fd5e8_4_k_cu_866dbe7e_162694cuda3std3__45__cpo5beginE,@object
	.size		_ZN40_INTERNAL_386fd5e8_4_k_cu_866dbe7e_162694cuda3std3__45__cpo5beginE,(_ZN40_INTERNAL_386fd5e8_4_k_cu_866dbe7e_162694cuda3std3__442_GLOBAL__N__386fd5e8_4_k_cu_866dbe7e_162696ignoreE - _ZN40_INTERNAL_386fd5e8_4_k_cu_866dbe7e_162694cuda3std3__45__cpo5beginE)
_ZN40_INTERNAL_386fd5e8_4_k_cu_866dbe7e_162694cuda3std3__45__cpo5beginE:
	.zero		1
	.type		_ZN40_INTERNAL_386fd5e8_4_k_cu_866dbe7e_162694cuda3std3__442_GLOBAL__N__386fd5e8_4_k_cu_866dbe7e_162696ignoreE,@object
	.size		_ZN40_INTERNAL_386fd5e8_4_k_cu_866dbe7e_162694cuda3std3__442_GLOBAL__N__386fd5e8_4_k_cu_866dbe7e_162696ignoreE,(_ZN40_INTERNAL_386fd5e8_4_k_cu_866dbe7e_162694cute7productE - _ZN40_INTERNAL_386fd5e8_4_k_cu_866dbe7e_162694cuda3std3__442_GLOBAL__N__386fd5e8_4_k_cu_866dbe7e_162696ignoreE)
_ZN40_INTERNAL_386fd5e8_4_k_cu_866dbe7e_162694cuda3std3__442_GLOBAL__N__386fd5e8_4_k_cu_866dbe7e_162696ignoreE:
	.zero		1
	.type		_ZN40_INTERNAL_386fd5e8_4_k_cu_866dbe7e_162694cute7productE,@object
	.size		_ZN40_INTERNAL_386fd5e8_4_k_cu_866dbe7e_162694cute7productE,(_ZN40_INTERNAL_386fd5e8_4_k_cu_866dbe7e_162694cuda3std3__45__cpo3endE - _ZN40_INTERNAL_386fd5e8_4_k_cu_866dbe7e_162694cute7productE)
_ZN40_INTERNAL_386fd5e8_4_k_cu_866dbe7e_162694cute7productE:
	.zero		1
	.type		_ZN40_INTERNAL_386fd5e8_4_k_cu_866dbe7e_162694cuda3std3__45__cpo3endE,@object
	.size		_ZN40_INTERNAL_386fd5e8_4_k_cu_866dbe7e_162694cuda3std3__45__cpo3endE,(_ZN40_INTERNAL_386fd5e8_4_k_cu_866dbe7e_162694cuda3std3__419piecewise_constructE - _ZN40_INTERNAL_386fd5e8_4_k_cu_866dbe7e_162694cuda3std3__45__cpo3endE)
_ZN40_INTERNAL_386fd5e8_4_k_cu_866dbe7e_162694cuda3std3__45__cpo3endE:
	.zero		1
	.type		_ZN40_INTERNAL_386fd5e8_4_k_cu_866dbe7e_162694cuda3std3__419piecewise_constructE,@object
	.size		_ZN40_INTERNAL_386fd5e8_4_k_cu_866dbe7e_162694cuda3std3__419piecewise_constructE,(_ZN40_INTERNAL_386fd5e8_4_k_cu_866dbe7e_162694cuda3std3__45__cpo4cendE - _ZN40_INTERNAL_386fd5e8_4_k_cu_866dbe7e_162694cuda3std3__419piecewise_constructE)
_ZN40_INTERNAL_386fd5e8_4_k_cu_866dbe7e_162694cuda3std3__419piecewise_constructE:
	.zero		1
	.type		_ZN40_INTERNAL_386fd5e8_4_k_cu_866dbe7e_162694cuda3std3__45__cpo4cendE,@object
	.size		_ZN40_INTERNAL_386fd5e8_4_k_cu_866dbe7e_162694cuda3std3__45__cpo4cendE,(_ZN40_INTERNAL_386fd5e8_4_k_cu_866dbe7e_162694cuda3std6ranges3__45__cpo4swapE - _ZN40_INTERNAL_386fd5e8_4_k_cu_866dbe7e_162694cuda3std3__45__cpo4cendE)
_ZN40_INTERNAL_386fd5e8_4_k_cu_866dbe7e_162694cuda3std3__45__cpo4cendE:
	.zero		1
	.type		_ZN40_INTERNAL_386fd5e8_4_k_cu_866dbe7e_162694cuda3std6ranges3__45__cpo4swapE,@object
	.size		_ZN40_INTERNAL_386fd5e8_4_k_cu_866dbe7e_162694cuda3std6ranges3__45__cpo4swapE,(.L_8 - _ZN40_INTERNAL_386fd5e8_4_k_cu_866dbe7e_162694cuda3std6ranges3__45__cpo4swapE)
_ZN40_INTERNAL_386fd5e8_4_k_cu_866dbe7e_162694cuda3std6ranges3__45__cpo4swapE:
	.zero		1
.L_8:


//--------------------- .nv.constant0._ZN7cutlass13device_kernelINS_4gemm6kernel13GemmUniversalIN4cute5tupleIJiiiiEEENS1_10collective13CollectiveMmaINS1_34MainloopSm90TmaGmmaWarpSpecializedILi14ENS5_IJNS4_1CILi4EEESB_NSA_ILi1EEEEEENS1_35KernelTmaWarpSpecializedCooperativeEEENS5_IJNSA_ILi256EEESG_NSA_ILi32EEEEEEaNS5_IJlSC_lEEEaSJ_NS4_8TiledMMAINS4_8MMA_AtomIJNS4_4SM904GMMA27MMA_64x256x32_S32S8S8_SS_TNEEEENS4_6LayoutINS5_IJNSA_ILi2EEESC_SC_EEENS5_IJSC_NSA_ILi0EEEST_EEEEENS5_IJNS4_10UnderscoreESW_SW_EEEEENS4_23SM90_TMA_LOAD_MULTICASTENS4_14ComposedLayoutINS4_7SwizzleILi1ELi4ELi3EEENS4_18smem_ptr_flag_bitsILi8EEENSQ_INS5_IJNSA_ILi8EEESH_EEENS5_IJSH_SC_EEEEEEEvNS4_8identityESZ_S19_vS1A_EENS_8epilogue10collective6detail29Sm90TmaWarpSpecializedAdapterINS1D_15DefaultEpilogueIaSJ_SJ_NS1C_6thread17LinearCombinationIaLi1EiiLNS1H_9ScaleType4KindE0ELNS_15FloatRoundStyleE2EaEENS1_15EpilogueDefaultEEEEEvvEEEEvNT_6ParamsE --------------------------
	.section	.nv.constant0._ZN7cutlass13device_kernelINS_4gemm6kernel13GemmUniversalIN4cute5tupleIJiiiiEEENS1_10collective13CollectiveMmaINS1_34MainloopSm90TmaGmmaWarpSpecializedILi14ENS5_IJNS4_1CILi4EEESB_NSA_ILi1EEEEEENS1_35KernelTmaWarpSpecializedCooperativeEEENS5_IJNSA_ILi256EEESG_NSA_ILi32EEEEEEaNS5_IJlSC_lEEEaSJ_NS4_8TiledMMAINS4_8MMA_AtomIJNS4_4SM904GMMA27MMA_64x256x32_S32S8S8_SS_TNEEEENS4_6LayoutINS5_IJNSA_ILi2EEESC_SC_EEENS5_IJSC_NSA_ILi0EEEST_EEEEENS5_IJNS4_10UnderscoreESW_SW_EEEEENS4_23SM90_TMA_LOAD_MULTICASTENS4_14ComposedLayoutINS4_7SwizzleILi1ELi4ELi3EEENS4_18smem_ptr_flag_bitsILi8EEENSQ_INS5_IJNSA_ILi8EEESH_EEENS5_IJSH_SC_EEEEEEEvNS4_8identityESZ_S19_vS1A_EENS_8epilogue10collective6detail29Sm90TmaWarpSpecializedAdapterINS1D_15DefaultEpilogueIaSJ_SJ_NS1C_6thread17LinearCombinationIaLi1EiiLNS1H_9ScaleType4KindE0ELNS_15FloatRoundStyleE2EaEENS1_15EpilogueDefaultEEEEEvvEEEEvNT_6ParamsE,"a",@progbits
	.sectionflags	@""
	.align	4
.nv.constant0._ZN7cutlass13device_kernelINS_4gemm6kernel13GemmUniversalIN4cute5tupleIJiiiiEEENS1_10collective13CollectiveMmaINS1_34MainloopSm90TmaGmmaWarpSpecializedILi14ENS5_IJNS4_1CILi4EEESB_NSA_ILi1EEEEEENS1_35KernelTmaWarpSpecializedCooperativeEEENS5_IJNSA_ILi256EEESG_NSA_ILi32EEEEEEaNS5_IJlSC_lEEEaSJ_NS4_8TiledMMAINS4_8MMA_AtomIJNS4_4SM904GMMA27MMA_64x256x32_S32S8S8_SS_TNEEEENS4_6LayoutINS5_IJNSA_ILi2EEESC_SC_EEENS5_IJSC_NSA_ILi0EEEST_EEEEENS5_IJNS4_10UnderscoreESW_SW_EEEEENS4_23SM90_TMA_LOAD_MULTICASTENS4_14ComposedLayoutINS4_7SwizzleILi1ELi4ELi3EEENS4_18smem_ptr_flag_bitsILi8EEENSQ_INS5_IJNSA_ILi8EEESH_EEENS5_IJSH_SC_EEEEEEEvNS4_8identityESZ_S19_vS1A_EENS_8epilogue10collective6detail29Sm90TmaWarpSpecializedAdapterINS1D_15DefaultEpilogueIaSJ_SJ_NS1C_6thread17LinearCombinationIaLi1EiiLNS1H_9ScaleType4KindE0ELNS_15FloatRoundStyleE2EaEENS1_15EpilogueDefaultEEEEEvvEEEEvNT_6ParamsE:
	.zero		1664


//--------------------- SYMBOLS --------------------------

	.type		.nv.reservedSmem.offset0,@object
	.size		.nv.reservedSmem.offset0,0x4
	.type		__assertfail,@function
